//
// Generated by NVIDIA NVVM Compiler
//
// Compiler Build ID: CL-36424714
// Cuda compilation tools, release 13.0, V13.0.88
// Based on NVVM 20.0.0
//

.version 9.0
.target sm_100
.address_size 64

	// .globl	my_kernel_kernel0
// _ZZ17my_kernel_kernel0E18PaddedInput_shared has been demoted
// _ZZ17my_kernel_kernel0E18placeholder_shared has been demoted

.visible .entry my_kernel_kernel0(
	.param .u64 .ptr .align 1 my_kernel_kernel0_param_0,
	.param .u64 .ptr .align 1 my_kernel_kernel0_param_1,
	.param .u64 .ptr .align 1 my_kernel_kernel0_param_2,
	.param .u64 .ptr .align 1 my_kernel_kernel0_param_3
)
{
	.local .align 16 .b8 	__local_depot0[960];
	.reg .b64 	%SP;
	.reg .b64 	%SPL;
	.reg .pred 	%p<15>;
	.reg .b16 	%rs<37>;
	.reg .b32 	%r<160>;
	.reg .b32 	%f<687>;
	.reg .b64 	%rd<88>;
	// demoted variable
	.shared .align 4 .b8 _ZZ17my_kernel_kernel0E18PaddedInput_shared[360];
	// demoted variable
	.shared .align 4 .b8 _ZZ17my_kernel_kernel0E18placeholder_shared[512];
	mov.u64 	%SPL, __local_depot0;
	add.u64 	%rd1, %SPL, 0;
	add.s64 	%rd87, %rd1, 480;
	mov.f32 	%f377, 0f00000000;
	st.local.v4.f32 	[%rd1], {%f377, %f377, %f377, %f377};
	st.local.v4.f32 	[%rd1+240], {%f377, %f377, %f377, %f377};
	st.local.v4.f32 	[%rd1+480], {%f377, %f377, %f377, %f377};
	st.local.v4.f32 	[%rd1+720], {%f377, %f377, %f377, %f377};
	st.local.v4.f32 	[%rd1+16], {%f377, %f377, %f377, %f377};
	st.local.v4.f32 	[%rd1+256], {%f377, %f377, %f377, %f377};
	st.local.v4.f32 	[%rd1+496], {%f377, %f377, %f377, %f377};
	st.local.v4.f32 	[%rd1+736], {%f377, %f377, %f377, %f377};
	st.local.v4.f32 	[%rd1+32], {%f377, %f377, %f377, %f377};
	st.local.v4.f32 	[%rd1+272], {%f377, %f377, %f377, %f377};
	st.local.v4.f32 	[%rd1+512], {%f377, %f377, %f377, %f377};
	st.local.v4.f32 	[%rd1+752], {%f377, %f377, %f377, %f377};
	st.local.v4.f32 	[%rd1+48], {%f377, %f377, %f377, %f377};
	st.local.v4.f32 	[%rd1+288], {%f377, %f377, %f377, %f377};
	st.local.v4.f32 	[%rd1+528], {%f377, %f377, %f377, %f377};
	st.local.v4.f32 	[%rd1+768], {%f377, %f377, %f377, %f377};
	st.local.v4.f32 	[%rd1+64], {%f377, %f377, %f377, %f377};
	st.local.v4.f32 	[%rd1+304], {%f377, %f377, %f377, %f377};
	st.local.v4.f32 	[%rd1+544], {%f377, %f377, %f377, %f377};
	st.local.v4.f32 	[%rd1+784], {%f377, %f377, %f377, %f377};
	st.local.v4.f32 	[%rd1+80], {%f377, %f377, %f377, %f377};
	st.local.v4.f32 	[%rd1+320], {%f377, %f377, %f377, %f377};
	st.local.v4.f32 	[%rd1+560], {%f377, %f377, %f377, %f377};
	st.local.v4.f32 	[%rd1+800], {%f377, %f377, %f377, %f377};
	st.local.v4.f32 	[%rd1+96], {%f377, %f377, %f377, %f377};
	st.local.v4.f32 	[%rd1+336], {%f377, %f377, %f377, %f377};
	st.local.v4.f32 	[%rd1+576], {%f377, %f377, %f377, %f377};
	st.local.v4.f32 	[%rd1+816], {%f377, %f377, %f377, %f377};
	st.local.v4.f32 	[%rd1+112], {%f377, %f377, %f377, %f377};
	st.local.v4.f32 	[%rd1+352], {%f377, %f377, %f377, %f377};
	st.local.v4.f32 	[%rd1+592], {%f377, %f377, %f377, %f377};
	st.local.v4.f32 	[%rd1+832], {%f377, %f377, %f377, %f377};
	st.local.v4.f32 	[%rd1+128], {%f377, %f377, %f377, %f377};
	st.local.v4.f32 	[%rd1+368], {%f377, %f377, %f377, %f377};
	st.local.v4.f32 	[%rd1+608], {%f377, %f377, %f377, %f377};
	st.local.v4.f32 	[%rd1+848], {%f377, %f377, %f377, %f377};
	st.local.v4.f32 	[%rd1+144], {%f377, %f377, %f377, %f377};
	st.local.v4.f32 	[%rd1+384], {%f377, %f377, %f377, %f377};
	st.local.v4.f32 	[%rd1+624], {%f377, %f377, %f377, %f377};
	st.local.v4.f32 	[%rd1+864], {%f377, %f377, %f377, %f377};
	st.local.v4.f32 	[%rd1+160], {%f377, %f377, %f377, %f377};
	st.local.v4.f32 	[%rd1+400], {%f377, %f377, %f377, %f377};
	st.local.v4.f32 	[%rd1+640], {%f377, %f377, %f377, %f377};
	st.local.v4.f32 	[%rd1+880], {%f377, %f377, %f377, %f377};
	st.local.v4.f32 	[%rd1+176], {%f377, %f377, %f377, %f377};
	st.local.v4.f32 	[%rd1+416], {%f377, %f377, %f377, %f377};
	st.local.v4.f32 	[%rd1+656], {%f377, %f377, %f377, %f377};
	st.local.v4.f32 	[%rd1+896], {%f377, %f377, %f377, %f377};
	st.local.v4.f32 	[%rd1+192], {%f377, %f377, %f377, %f377};
	st.local.v4.f32 	[%rd1+432], {%f377, %f377, %f377, %f377};
	st.local.v4.f32 	[%rd1+672], {%f377, %f377, %f377, %f377};
	st.local.v4.f32 	[%rd1+912], {%f377, %f377, %f377, %f377};
	st.local.v4.f32 	[%rd1+208], {%f377, %f377, %f377, %f377};
	st.local.v4.f32 	[%rd1+448], {%f377, %f377, %f377, %f377};
	st.local.v4.f32 	[%rd1+688], {%f377, %f377, %f377, %f377};
	st.local.v4.f32 	[%rd1+928], {%f377, %f377, %f377, %f377};
	st.local.v4.f32 	[%rd1+224], {%f377, %f377, %f377, %f377};
	st.local.v4.f32 	[%rd1+464], {%f377, %f377, %f377, %f377};
	st.local.v4.f32 	[%rd1+704], {%f377, %f377, %f377, %f377};
	st.local.v4.f32 	[%rd1+944], {%f377, %f377, %f377, %f377};
	mov.u32 	%r24, %tid.x;
	mov.u32 	%r25, %ctaid.x;
	mul.hi.u32 	%r26, %r25, 1717986919;
	shr.u32 	%r1, %r26, 3;
	mul.lo.s32 	%r27, %r1, 20;
	sub.s32 	%r28, %r25, %r27;
	shr.u32 	%r2, %r28, 2;
	cvt.u16.u32 	%rs6, %r24;
	mul.lo.s16 	%rs7, %rs6, 5;
	and.b16  	%rs8, %rs7, 255;
	mul.lo.s16 	%rs9, %rs8, 171;
	shr.u16 	%rs10, %rs9, 9;
	mul.wide.u16 	%r3, %rs10, 15360;
	mul.lo.s16 	%rs11, %rs10, 3;
	sub.s16 	%rs1, %rs7, %rs11;
	add.s16 	%rs12, %rs7, 1;
	and.b16  	%rs13, %rs12, 255;
	mul.lo.s16 	%rs14, %rs13, 171;
	shr.u16 	%rs15, %rs14, 9;
	mul.wide.u16 	%r4, %rs15, 15360;
	mul.lo.s16 	%rs16, %rs15, 3;
	sub.s16 	%rs2, %rs12, %rs16;
	add.s16 	%rs17, %rs7, 2;
	and.b16  	%rs18, %rs17, 255;
	mul.lo.s16 	%rs19, %rs18, 171;
	shr.u16 	%rs20, %rs19, 9;
	mul.wide.u16 	%r5, %rs20, 15360;
	mul.lo.s16 	%rs21, %rs20, 3;
	sub.s16 	%rs3, %rs17, %rs21;
	add.s16 	%rs22, %rs7, 3;
	and.b16  	%rs23, %rs22, 255;
	mul.lo.s16 	%rs24, %rs23, 171;
	shr.u16 	%rs25, %rs24, 9;
	mul.wide.u16 	%r6, %rs25, 15360;
	mul.lo.s16 	%rs26, %rs25, 3;
	sub.s16 	%rs4, %rs22, %rs26;
	add.s16 	%rs27, %rs7, 4;
	and.b16  	%rs28, %rs27, 255;
	mul.lo.s16 	%rs29, %rs28, 171;
	shr.u16 	%rs30, %rs29, 9;
	mul.wide.u16 	%r7, %rs30, 15360;
	mul.lo.s16 	%rs31, %rs30, 3;
	sub.s16 	%rs5, %rs27, %rs31;
	mov.b32 	%r155, 0;
	cvt.u64.u32 	%rd17, %r3;
	cvt.u64.u32 	%rd25, %r4;
	cvt.u64.u32 	%rd33, %r5;
	cvt.u64.u32 	%rd41, %r6;
$L__BB0_1:
	mov.u32 	%r9, %tid.x;
	setp.gt.u32 	%p3, %r9, 8;
	bar.sync 	0;
	@%p3 bra 	$L__BB0_3;
	ld.param.u64 	%rd83, [my_kernel_kernel0_param_0];
	shl.b32 	%r29, %r155, 1;
	mul.lo.s32 	%r30, %r1, 230400;
	mad.lo.s32 	%r31, %r2, 3072, %r30;
	add.s32 	%r32, %r31, %r29;
	cvt.u32.u16 	%r33, %rs1;
	and.b32  	%r34, %r33, 255;
	and.b16  	%rs32, %rs1, 255;
	mul.wide.u16 	%r35, %rs32, 1024;
	add.s32 	%r36, %r3, %r35;
	add.s32 	%r37, %r32, %r36;
	cvta.to.global.u64 	%rd13, %rd83;
	mul.wide.u32 	%rd14, %r37, 4;
	add.s64 	%rd15, %rd13, %rd14;
	ld.global.nc.f32 	%f378, [%rd15];
	mov.u32 	%r38, _ZZ17my_kernel_kernel0E18PaddedInput_shared;
	mad.lo.s32 	%r39, %r9, 40, %r38;
	st.shared.f32 	[%r39], %f378;
	cvt.u64.u32 	%rd16, %r32;
	mul.wide.u32 	%rd18, %r34, 1024;
	add.s64 	%rd19, %rd18, %rd17;
	add.s64 	%rd20, %rd19, %rd16;
	shl.b64 	%rd21, %rd20, 2;
	add.s64 	%rd22, %rd13, %rd21;
	ld.global.nc.f32 	%f379, [%rd22+4];
	st.shared.f32 	[%r39+4], %f379;
	cvt.u32.u16 	%r40, %rs2;
	and.b32  	%r41, %r40, 255;
	and.b16  	%rs33, %rs2, 255;
	mul.wide.u16 	%r42, %rs33, 1024;
	add.s32 	%r43, %r4, %r42;
	add.s32 	%r44, %r32, %r43;
	mul.wide.u32 	%rd23, %r44, 4;
	add.s64 	%rd24, %rd13, %rd23;
	ld.global.nc.f32 	%f380, [%rd24];
	st.shared.f32 	[%r39+8], %f380;
	mul.wide.u32 	%rd26, %r41, 1024;
	add.s64 	%rd27, %rd26, %rd25;
	add.s64 	%rd28, %rd27, %rd16;
	shl.b64 	%rd29, %rd28, 2;
	add.s64 	%rd30, %rd13, %rd29;
	ld.global.nc.f32 	%f381, [%rd30+4];
	st.shared.f32 	[%r39+12], %f381;
	cvt.u32.u16 	%r45, %rs3;
	and.b32  	%r46, %r45, 255;
	and.b16  	%rs34, %rs3, 255;
	mul.wide.u16 	%r47, %rs34, 1024;
	add.s32 	%r48, %r5, %r47;
	add.s32 	%r49, %r32, %r48;
	mul.wide.u32 	%rd31, %r49, 4;
	add.s64 	%rd32, %rd13, %rd31;
	ld.global.nc.f32 	%f382, [%rd32];
	st.shared.f32 	[%r39+16], %f382;
	mul.wide.u32 	%rd34, %r46, 1024;
	add.s64 	%rd35, %rd34, %rd33;
	add.s64 	%rd36, %rd35, %rd16;
	shl.b64 	%rd37, %rd36, 2;
	add.s64 	%rd38, %rd13, %rd37;
	ld.global.nc.f32 	%f383, [%rd38+4];
	st.shared.f32 	[%r39+20], %f383;
	cvt.u32.u16 	%r50, %rs4;
	and.b32  	%r51, %r50, 255;
	and.b16  	%rs35, %rs4, 255;
	mul.wide.u16 	%r52, %rs35, 1024;
	add.s32 	%r53, %r6, %r52;
	add.s32 	%r54, %r32, %r53;
	mul.wide.u32 	%rd39, %r54, 4;
	add.s64 	%rd40, %rd13, %rd39;
	ld.global.nc.f32 	%f384, [%rd40];
	st.shared.f32 	[%r39+24], %f384;
	mul.wide.u32 	%rd42, %r51, 1024;
	add.s64 	%rd43, %rd42, %rd41;
	add.s64 	%rd44, %rd43, %rd16;
	shl.b64 	%rd45, %rd44, 2;
	add.s64 	%rd46, %rd13, %rd45;
	ld.global.nc.f32 	%f385, [%rd46+4];
	st.shared.f32 	[%r39+28], %f385;
	cvt.u32.u16 	%r55, %rs5;
	and.b32  	%r56, %r55, 255;
	and.b16  	%rs36, %rs5, 255;
	mul.wide.u16 	%r57, %rs36, 1024;
	add.s32 	%r58, %r7, %r57;
	add.s32 	%r59, %r32, %r58;
	mul.wide.u32 	%rd47, %r59, 4;
	add.s64 	%rd48, %rd13, %rd47;
	ld.global.nc.f32 	%f386, [%rd48];
	st.shared.f32 	[%r39+32], %f386;
	cvt.u64.u32 	%rd49, %r7;
	mul.wide.u32 	%rd50, %r56, 1024;
	add.s64 	%rd51, %rd50, %rd49;
	add.s64 	%rd52, %rd51, %rd16;
	shl.b64 	%rd53, %rd52, 2;
	add.s64 	%rd54, %rd13, %rd53;
	ld.global.nc.f32 	%f387, [%rd54+4];
	st.shared.f32 	[%r39+36], %f387;
$L__BB0_3:
	ld.param.u64 	%rd84, [my_kernel_kernel0_param_1];
	cvta.to.global.u64 	%rd3, %rd84;
	shl.b32 	%r10, %r9, 2;
	shl.b32 	%r60, %r9, 4;
	mov.u32 	%r61, _ZZ17my_kernel_kernel0E18placeholder_shared;
	add.s32 	%r11, %r61, %r60;
	setp.gt.u32 	%p4, %r9, 31;
	shl.b32 	%r62, %r155, 9;
	mov.u32 	%r63, %ctaid.x;
	shl.b32 	%r64, %r63, 6;
	and.b32  	%r65, %r64, 192;
	or.b32  	%r12, %r62, %r65;
	@%p4 bra 	$L__BB0_5;
	and.b32  	%r66, %r10, 60;
	and.b32  	%r68, %r60, 256;
	or.b32  	%r69, %r66, %r68;
	add.s32 	%r70, %r12, %r69;
	mul.wide.u32 	%rd55, %r70, 4;
	add.s64 	%rd56, %rd3, %rd55;
	ld.global.nc.f32 	%f388, [%rd56];
	st.shared.f32 	[%r11], %f388;
	add.s32 	%r71, %r10, 1;
	and.b32  	%r72, %r71, 61;
	shl.b32 	%r73, %r71, 2;
	and.b32  	%r74, %r73, 256;
	or.b32  	%r75, %r72, %r74;
	add.s32 	%r76, %r12, %r75;
	mul.wide.u32 	%rd57, %r76, 4;
	add.s64 	%rd58, %rd3, %rd57;
	ld.global.nc.f32 	%f389, [%rd58];
	st.shared.f32 	[%r11+4], %f389;
	add.s32 	%r77, %r10, 2;
	and.b32  	%r78, %r77, 62;
	shl.b32 	%r79, %r77, 2;
	and.b32  	%r80, %r79, 256;
	or.b32  	%r81, %r78, %r80;
	add.s32 	%r82, %r12, %r81;
	mul.wide.u32 	%rd59, %r82, 4;
	add.s64 	%rd60, %rd3, %rd59;
	ld.global.nc.f32 	%f390, [%rd60];
	st.shared.f32 	[%r11+8], %f390;
	add.s32 	%r83, %r10, 3;
	and.b32  	%r84, %r83, 63;
	shl.b32 	%r85, %r83, 2;
	and.b32  	%r86, %r85, 256;
	or.b32  	%r87, %r84, %r86;
	add.s32 	%r88, %r12, %r87;
	mul.wide.u32 	%rd61, %r88, 4;
	add.s64 	%rd62, %rd3, %rd61;
	ld.global.nc.f32 	%f391, [%rd62];
	st.shared.f32 	[%r11+12], %f391;
$L__BB0_5:
	setp.gt.u32 	%p5, %r9, 19;
	@%p5 bra 	$L__BB0_7;
	add.s32 	%r89, %r10, 48;
	and.b32  	%r90, %r89, 60;
	shl.b32 	%r91, %r89, 2;
	and.b32  	%r92, %r91, 256;
	or.b32  	%r93, %r90, %r92;
	add.s32 	%r94, %r12, %r93;
	mul.wide.u32 	%rd63, %r94, 4;
	add.s64 	%rd64, %rd3, %rd63;
	ld.global.nc.f32 	%f392, [%rd64];
	st.shared.f32 	[%r11+192], %f392;
	add.s32 	%r95, %r10, 49;
	and.b32  	%r96, %r95, 61;
	shl.b32 	%r97, %r95, 2;
	and.b32  	%r98, %r97, 256;
	or.b32  	%r99, %r96, %r98;
	add.s32 	%r100, %r12, %r99;
	mul.wide.u32 	%rd65, %r100, 4;
	add.s64 	%rd66, %rd3, %rd65;
	ld.global.nc.f32 	%f393, [%rd66];
	st.shared.f32 	[%r11+196], %f393;
	add.s32 	%r101, %r10, 50;
	and.b32  	%r102, %r101, 62;
	shl.b32 	%r103, %r101, 2;
	and.b32  	%r104, %r103, 256;
	or.b32  	%r105, %r102, %r104;
	add.s32 	%r106, %r12, %r105;
	mul.wide.u32 	%rd67, %r106, 4;
	add.s64 	%rd68, %rd3, %rd67;
	ld.global.nc.f32 	%f394, [%rd68];
	st.shared.f32 	[%r11+200], %f394;
	add.s32 	%r107, %r10, 51;
	and.b32  	%r108, %r107, 63;
	shl.b32 	%r109, %r107, 2;
	and.b32  	%r110, %r109, 256;
	or.b32  	%r111, %r108, %r110;
	add.s32 	%r112, %r12, %r111;
	mul.wide.u32 	%rd69, %r112, 4;
	add.s64 	%rd70, %rd3, %rd69;
	ld.global.nc.f32 	%f395, [%rd70];
	st.shared.f32 	[%r11+204], %f395;
$L__BB0_7:
	setp.gt.u32 	%p6, %r9, 7;
	@%p6 bra 	$L__BB0_9;
	and.b32  	%r113, %r10, 60;
	xor.b32  	%r114, %r113, 32;
	add.s32 	%r115, %r12, %r114;
	mul.wide.u32 	%rd71, %r115, 4;
	add.s64 	%rd72, %rd3, %rd71;
	ld.global.nc.f32 	%f396, [%rd72+1024];
	st.shared.f32 	[%r11+384], %f396;
	add.s32 	%r116, %r10, 33;
	and.b32  	%r117, %r116, 61;
	add.s32 	%r118, %r12, %r117;
	mul.wide.u32 	%rd73, %r118, 4;
	add.s64 	%rd74, %rd3, %rd73;
	ld.global.nc.f32 	%f397, [%rd74+1024];
	st.shared.f32 	[%r11+388], %f397;
	add.s32 	%r119, %r10, 34;
	and.b32  	%r120, %r119, 62;
	add.s32 	%r121, %r12, %r120;
	mul.wide.u32 	%rd75, %r121, 4;
	add.s64 	%rd76, %rd3, %rd75;
	ld.global.nc.f32 	%f398, [%rd76+1024];
	st.shared.f32 	[%r11+392], %f398;
	ld.global.nc.f32 	%f399, [%rd74+1032];
	st.shared.f32 	[%r11+396], %f399;
$L__BB0_9:
	bar.sync 	0;
	mov.b32 	%r156, 0;
	mov.pred 	%p13, -1;
$L__BB0_10:
	mov.pred 	%p1, %p13;
	mov.u32 	%r14, %tid.x;
	shl.b32 	%r124, %r14, 2;
	and.b32  	%r125, %r124, 12;
	add.s32 	%r15, %r156, %r125;
	mul.wide.u32 	%rd77, %r156, 4;
	add.s64 	%rd4, %rd1, %rd77;
	ld.local.f32 	%f686, [%rd4];
	ld.local.f32 	%f685, [%rd4+192];
	ld.local.f32 	%f684, [%rd4+224];
	ld.local.f32 	%f683, [%rd4+240];
	ld.local.f32 	%f682, [%rd4+480];
	ld.local.f32 	%f681, [%rd4+720];
	ld.local.f32 	%f680, [%rd4+4];
	ld.local.f32 	%f679, [%rd4+244];
	ld.local.f32 	%f678, [%rd4+484];
	ld.local.f32 	%f677, [%rd4+724];
	ld.local.f32 	%f676, [%rd4+16];
	ld.local.f32 	%f675, [%rd4+256];
	ld.local.f32 	%f674, [%rd4+496];
	ld.local.f32 	%f673, [%rd4+736];
	ld.local.f32 	%f672, [%rd4+20];
	ld.local.f32 	%f671, [%rd4+260];
	ld.local.f32 	%f670, [%rd4+500];
	ld.local.f32 	%f669, [%rd4+740];
	ld.local.f32 	%f668, [%rd4+32];
	ld.local.f32 	%f667, [%rd4+272];
	ld.local.f32 	%f666, [%rd4+512];
	ld.local.f32 	%f665, [%rd4+752];
	ld.local.f32 	%f664, [%rd4+36];
	ld.local.f32 	%f663, [%rd4+276];
	ld.local.f32 	%f662, [%rd4+516];
	ld.local.f32 	%f661, [%rd4+756];
	ld.local.f32 	%f660, [%rd4+48];
	ld.local.f32 	%f659, [%rd4+288];
	ld.local.f32 	%f658, [%rd4+528];
	ld.local.f32 	%f657, [%rd4+768];
	ld.local.f32 	%f656, [%rd4+52];
	ld.local.f32 	%f655, [%rd4+292];
	ld.local.f32 	%f654, [%rd4+532];
	ld.local.f32 	%f653, [%rd4+772];
	ld.local.f32 	%f652, [%rd4+64];
	ld.local.f32 	%f651, [%rd4+304];
	ld.local.f32 	%f650, [%rd4+544];
	ld.local.f32 	%f649, [%rd4+784];
	ld.local.f32 	%f648, [%rd4+68];
	ld.local.f32 	%f647, [%rd4+308];
	ld.local.f32 	%f646, [%rd4+548];
	ld.local.f32 	%f645, [%rd4+788];
	ld.local.f32 	%f644, [%rd4+80];
	ld.local.f32 	%f643, [%rd4+320];
	ld.local.f32 	%f642, [%rd4+560];
	ld.local.f32 	%f641, [%rd4+800];
	ld.local.f32 	%f640, [%rd4+84];
	ld.local.f32 	%f639, [%rd4+324];
	ld.local.f32 	%f638, [%rd4+564];
	ld.local.f32 	%f637, [%rd4+804];
	ld.local.f32 	%f636, [%rd4+96];
	ld.local.f32 	%f635, [%rd4+336];
	ld.local.f32 	%f634, [%rd4+576];
	ld.local.f32 	%f633, [%rd4+816];
	ld.local.f32 	%f632, [%rd4+100];
	ld.local.f32 	%f631, [%rd4+340];
	ld.local.f32 	%f630, [%rd4+580];
	ld.local.f32 	%f629, [%rd4+820];
	ld.local.f32 	%f628, [%rd4+112];
	ld.local.f32 	%f627, [%rd4+352];
	ld.local.f32 	%f626, [%rd4+592];
	ld.local.f32 	%f625, [%rd4+832];
	ld.local.f32 	%f624, [%rd4+116];
	ld.local.f32 	%f623, [%rd4+356];
	ld.local.f32 	%f622, [%rd4+596];
	ld.local.f32 	%f621, [%rd4+836];
	ld.local.f32 	%f620, [%rd4+128];
	ld.local.f32 	%f619, [%rd4+368];
	ld.local.f32 	%f618, [%rd4+608];
	ld.local.f32 	%f617, [%rd4+848];
	ld.local.f32 	%f616, [%rd4+132];
	ld.local.f32 	%f615, [%rd4+372];
	ld.local.f32 	%f614, [%rd4+612];
	ld.local.f32 	%f613, [%rd4+852];
	ld.local.f32 	%f612, [%rd4+144];
	ld.local.f32 	%f611, [%rd4+384];
	ld.local.f32 	%f610, [%rd4+624];
	ld.local.f32 	%f609, [%rd4+864];
	ld.local.f32 	%f608, [%rd4+148];
	ld.local.f32 	%f607, [%rd4+388];
	ld.local.f32 	%f606, [%rd4+628];
	ld.local.f32 	%f605, [%rd4+868];
	ld.local.f32 	%f604, [%rd4+160];
	ld.local.f32 	%f603, [%rd4+400];
	ld.local.f32 	%f602, [%rd4+640];
	ld.local.f32 	%f601, [%rd4+880];
	ld.local.f32 	%f600, [%rd4+164];
	ld.local.f32 	%f599, [%rd4+404];
	ld.local.f32 	%f598, [%rd4+644];
	ld.local.f32 	%f597, [%rd4+884];
	ld.local.f32 	%f596, [%rd4+176];
	ld.local.f32 	%f595, [%rd4+416];
	ld.local.f32 	%f594, [%rd4+656];
	ld.local.f32 	%f593, [%rd4+896];
	ld.local.f32 	%f592, [%rd4+180];
	ld.local.f32 	%f591, [%rd4+420];
	ld.local.f32 	%f590, [%rd4+660];
	ld.local.f32 	%f589, [%rd4+900];
	ld.local.f32 	%f588, [%rd4+432];
	ld.local.f32 	%f587, [%rd4+672];
	ld.local.f32 	%f586, [%rd4+912];
	ld.local.f32 	%f585, [%rd4+196];
	ld.local.f32 	%f584, [%rd4+436];
	ld.local.f32 	%f583, [%rd4+676];
	ld.local.f32 	%f582, [%rd4+916];
	ld.local.f32 	%f581, [%rd4+208];
	ld.local.f32 	%f580, [%rd4+448];
	ld.local.f32 	%f579, [%rd4+688];
	ld.local.f32 	%f578, [%rd4+928];
	ld.local.f32 	%f577, [%rd4+212];
	ld.local.f32 	%f576, [%rd4+452];
	ld.local.f32 	%f575, [%rd4+692];
	ld.local.f32 	%f574, [%rd4+932];
	ld.local.f32 	%f573, [%rd4+464];
	ld.local.f32 	%f572, [%rd4+704];
	ld.local.f32 	%f571, [%rd4+944];
	ld.local.f32 	%f570, [%rd4+228];
	ld.local.f32 	%f569, [%rd4+468];
	ld.local.f32 	%f568, [%rd4+708];
	ld.local.f32 	%f567, [%rd4+948];
	mov.b32 	%r157, 0;
	mov.pred 	%p14, -1;
$L__BB0_11:
	mov.pred 	%p2, %p14;
	shr.u32 	%r127, %r14, 2;
	mad.lo.s32 	%r128, %r127, 30, %r157;
	shl.b32 	%r129, %r157, 6;
	add.s32 	%r130, %r15, %r129;
	shl.b32 	%r131, %r128, 2;
	mov.u32 	%r132, _ZZ17my_kernel_kernel0E18PaddedInput_shared;
	add.s32 	%r133, %r132, %r131;
	ld.shared.f32 	%f400, [%r133];
	shl.b32 	%r134, %r130, 2;
	mov.u32 	%r135, _ZZ17my_kernel_kernel0E18placeholder_shared;
	add.s32 	%r136, %r135, %r134;
	ld.shared.f32 	%f401, [%r136];
	fma.rn.f32 	%f686, %f400, %f401, %f686;
	st.local.f32 	[%rd4], %f686;
	ld.shared.f32 	%f402, [%r136+64];
	fma.rn.f32 	%f683, %f400, %f402, %f683;
	st.local.f32 	[%rd4+240], %f683;
	ld.shared.f32 	%f403, [%r136+128];
	fma.rn.f32 	%f682, %f400, %f403, %f682;
	st.local.f32 	[%rd4+480], %f682;
	ld.shared.f32 	%f404, [%r136+192];
	fma.rn.f32 	%f681, %f400, %f404, %f681;
	st.local.f32 	[%rd4+720], %f681;
	ld.shared.f32 	%f405, [%r136+4];
	fma.rn.f32 	%f680, %f400, %f405, %f680;
	st.local.f32 	[%rd4+4], %f680;
	ld.shared.f32 	%f406, [%r136+68];
	fma.rn.f32 	%f679, %f400, %f406, %f679;
	st.local.f32 	[%rd4+244], %f679;
	ld.shared.f32 	%f407, [%r136+132];
	fma.rn.f32 	%f678, %f400, %f407, %f678;
	st.local.f32 	[%rd4+484], %f678;
	ld.shared.f32 	%f408, [%r136+196];
	fma.rn.f32 	%f677, %f400, %f408, %f677;
	st.local.f32 	[%rd4+724], %f677;
	ld.shared.f32 	%f409, [%r133+8];
	fma.rn.f32 	%f676, %f409, %f401, %f676;
	st.local.f32 	[%rd4+16], %f676;
	fma.rn.f32 	%f675, %f409, %f402, %f675;
	st.local.f32 	[%rd4+256], %f675;
	fma.rn.f32 	%f674, %f409, %f403, %f674;
	st.local.f32 	[%rd4+496], %f674;
	fma.rn.f32 	%f673, %f409, %f404, %f673;
	st.local.f32 	[%rd4+736], %f673;
	fma.rn.f32 	%f672, %f409, %f405, %f672;
	st.local.f32 	[%rd4+20], %f672;
	fma.rn.f32 	%f671, %f409, %f406, %f671;
	st.local.f32 	[%rd4+260], %f671;
	fma.rn.f32 	%f670, %f409, %f407, %f670;
	st.local.f32 	[%rd4+500], %f670;
	fma.rn.f32 	%f669, %f409, %f408, %f669;
	st.local.f32 	[%rd4+740], %f669;
	ld.shared.f32 	%f410, [%r133+16];
	fma.rn.f32 	%f668, %f410, %f401, %f668;
	st.local.f32 	[%rd4+32], %f668;
	fma.rn.f32 	%f667, %f410, %f402, %f667;
	st.local.f32 	[%rd4+272], %f667;
	fma.rn.f32 	%f666, %f410, %f403, %f666;
	st.local.f32 	[%rd4+512], %f666;
	fma.rn.f32 	%f665, %f410, %f404, %f665;
	st.local.f32 	[%rd4+752], %f665;
	fma.rn.f32 	%f664, %f410, %f405, %f664;
	st.local.f32 	[%rd4+36], %f664;
	fma.rn.f32 	%f663, %f410, %f406, %f663;
	st.local.f32 	[%rd4+276], %f663;
	fma.rn.f32 	%f662, %f410, %f407, %f662;
	st.local.f32 	[%rd4+516], %f662;
	fma.rn.f32 	%f661, %f410, %f408, %f661;
	st.local.f32 	[%rd4+756], %f661;
	ld.shared.f32 	%f411, [%r133+24];
	fma.rn.f32 	%f660, %f411, %f401, %f660;
	st.local.f32 	[%rd4+48], %f660;
	fma.rn.f32 	%f659, %f411, %f402, %f659;
	st.local.f32 	[%rd4+288], %f659;
	fma.rn.f32 	%f658, %f411, %f403, %f658;
	st.local.f32 	[%rd4+528], %f658;
	fma.rn.f32 	%f657, %f411, %f404, %f657;
	st.local.f32 	[%rd4+768], %f657;
	fma.rn.f32 	%f656, %f411, %f405, %f656;
	st.local.f32 	[%rd4+52], %f656;
	fma.rn.f32 	%f655, %f411, %f406, %f655;
	st.local.f32 	[%rd4+292], %f655;
	fma.rn.f32 	%f654, %f411, %f407, %f654;
	st.local.f32 	[%rd4+532], %f654;
	fma.rn.f32 	%f653, %f411, %f408, %f653;
	st.local.f32 	[%rd4+772], %f653;
	ld.shared.f32 	%f412, [%r133+32];
	fma.rn.f32 	%f652, %f412, %f401, %f652;
	st.local.f32 	[%rd4+64], %f652;
	fma.rn.f32 	%f651, %f412, %f402, %f651;
	st.local.f32 	[%rd4+304], %f651;
	fma.rn.f32 	%f650, %f412, %f403, %f650;
	st.local.f32 	[%rd4+544], %f650;
	fma.rn.f32 	%f649, %f412, %f404, %f649;
	st.local.f32 	[%rd4+784], %f649;
	fma.rn.f32 	%f648, %f412, %f405, %f648;
	st.local.f32 	[%rd4+68], %f648;
	fma.rn.f32 	%f647, %f412, %f406, %f647;
	st.local.f32 	[%rd4+308], %f647;
	fma.rn.f32 	%f646, %f412, %f407, %f646;
	st.local.f32 	[%rd4+548], %f646;
	fma.rn.f32 	%f645, %f412, %f408, %f645;
	st.local.f32 	[%rd4+788], %f645;
	ld.shared.f32 	%f413, [%r133+40];
	fma.rn.f32 	%f644, %f413, %f401, %f644;
	st.local.f32 	[%rd4+80], %f644;
	fma.rn.f32 	%f643, %f413, %f402, %f643;
	st.local.f32 	[%rd4+320], %f643;
	fma.rn.f32 	%f642, %f413, %f403, %f642;
	st.local.f32 	[%rd4+560], %f642;
	fma.rn.f32 	%f641, %f413, %f404, %f641;
	st.local.f32 	[%rd4+800], %f641;
	fma.rn.f32 	%f640, %f413, %f405, %f640;
	st.local.f32 	[%rd4+84], %f640;
	fma.rn.f32 	%f639, %f413, %f406, %f639;
	st.local.f32 	[%rd4+324], %f639;
	fma.rn.f32 	%f638, %f413, %f407, %f638;
	st.local.f32 	[%rd4+564], %f638;
	fma.rn.f32 	%f637, %f413, %f408, %f637;
	st.local.f32 	[%rd4+804], %f637;
	ld.shared.f32 	%f414, [%r133+48];
	fma.rn.f32 	%f636, %f414, %f401, %f636;
	st.local.f32 	[%rd4+96], %f636;
	fma.rn.f32 	%f635, %f414, %f402, %f635;
	st.local.f32 	[%rd4+336], %f635;
	fma.rn.f32 	%f634, %f414, %f403, %f634;
	st.local.f32 	[%rd4+576], %f634;
	fma.rn.f32 	%f633, %f414, %f404, %f633;
	st.local.f32 	[%rd4+816], %f633;
	fma.rn.f32 	%f632, %f414, %f405, %f632;
	st.local.f32 	[%rd4+100], %f632;
	fma.rn.f32 	%f631, %f414, %f406, %f631;
	st.local.f32 	[%rd4+340], %f631;
	fma.rn.f32 	%f630, %f414, %f407, %f630;
	st.local.f32 	[%rd4+580], %f630;
	fma.rn.f32 	%f629, %f414, %f408, %f629;
	st.local.f32 	[%rd4+820], %f629;
	ld.shared.f32 	%f415, [%r133+56];
	fma.rn.f32 	%f628, %f415, %f401, %f628;
	st.local.f32 	[%rd4+112], %f628;
	fma.rn.f32 	%f627, %f415, %f402, %f627;
	st.local.f32 	[%rd4+352], %f627;
	fma.rn.f32 	%f626, %f415, %f403, %f626;
	st.local.f32 	[%rd4+592], %f626;
	fma.rn.f32 	%f625, %f415, %f404, %f625;
	st.local.f32 	[%rd4+832], %f625;
	fma.rn.f32 	%f624, %f415, %f405, %f624;
	st.local.f32 	[%rd4+116], %f624;
	fma.rn.f32 	%f623, %f415, %f406, %f623;
	st.local.f32 	[%rd4+356], %f623;
	fma.rn.f32 	%f622, %f415, %f407, %f622;
	st.local.f32 	[%rd4+596], %f622;
	fma.rn.f32 	%f621, %f415, %f408, %f621;
	st.local.f32 	[%rd4+836], %f621;
	ld.shared.f32 	%f416, [%r133+64];
	fma.rn.f32 	%f620, %f416, %f401, %f620;
	st.local.f32 	[%rd4+128], %f620;
	fma.rn.f32 	%f619, %f416, %f402, %f619;
	st.local.f32 	[%rd4+368], %f619;
	fma.rn.f32 	%f618, %f416, %f403, %f618;
	st.local.f32 	[%rd4+608], %f618;
	fma.rn.f32 	%f617, %f416, %f404, %f617;
	st.local.f32 	[%rd4+848], %f617;
	fma.rn.f32 	%f616, %f416, %f405, %f616;
	st.local.f32 	[%rd4+132], %f616;
	fma.rn.f32 	%f615, %f416, %f406, %f615;
	st.local.f32 	[%rd4+372], %f615;
	fma.rn.f32 	%f614, %f416, %f407, %f614;
	st.local.f32 	[%rd4+612], %f614;
	fma.rn.f32 	%f613, %f416, %f408, %f613;
	st.local.f32 	[%rd4+852], %f613;
	ld.shared.f32 	%f417, [%r133+72];
	fma.rn.f32 	%f612, %f417, %f401, %f612;
	st.local.f32 	[%rd4+144], %f612;
	fma.rn.f32 	%f611, %f417, %f402, %f611;
	st.local.f32 	[%rd4+384], %f611;
	fma.rn.f32 	%f610, %f417, %f403, %f610;
	st.local.f32 	[%rd4+624], %f610;
	fma.rn.f32 	%f609, %f417, %f404, %f609;
	st.local.f32 	[%rd4+864], %f609;
	fma.rn.f32 	%f608, %f417, %f405, %f608;
	st.local.f32 	[%rd4+148], %f608;
	fma.rn.f32 	%f607, %f417, %f406, %f607;
	st.local.f32 	[%rd4+388], %f607;
	fma.rn.f32 	%f606, %f417, %f407, %f606;
	st.local.f32 	[%rd4+628], %f606;
	fma.rn.f32 	%f605, %f417, %f408, %f605;
	st.local.f32 	[%rd4+868], %f605;
	ld.shared.f32 	%f418, [%r133+80];
	fma.rn.f32 	%f604, %f418, %f401, %f604;
	st.local.f32 	[%rd4+160], %f604;
	fma.rn.f32 	%f603, %f418, %f402, %f603;
	st.local.f32 	[%rd4+400], %f603;
	fma.rn.f32 	%f602, %f418, %f403, %f602;
	st.local.f32 	[%rd4+640], %f602;
	fma.rn.f32 	%f601, %f418, %f404, %f601;
	st.local.f32 	[%rd4+880], %f601;
	fma.rn.f32 	%f600, %f418, %f405, %f600;
	st.local.f32 	[%rd4+164], %f600;
	fma.rn.f32 	%f599, %f418, %f406, %f599;
	st.local.f32 	[%rd4+404], %f599;
	fma.rn.f32 	%f598, %f418, %f407, %f598;
	st.local.f32 	[%rd4+644], %f598;
	fma.rn.f32 	%f597, %f418, %f408, %f597;
	st.local.f32 	[%rd4+884], %f597;
	ld.shared.f32 	%f419, [%r133+88];
	fma.rn.f32 	%f596, %f419, %f401, %f596;
	st.local.f32 	[%rd4+176], %f596;
	fma.rn.f32 	%f595, %f419, %f402, %f595;
	st.local.f32 	[%rd4+416], %f595;
	fma.rn.f32 	%f594, %f419, %f403, %f594;
	st.local.f32 	[%rd4+656], %f594;
	fma.rn.f32 	%f593, %f419, %f404, %f593;
	st.local.f32 	[%rd4+896], %f593;
	fma.rn.f32 	%f592, %f419, %f405, %f592;
	st.local.f32 	[%rd4+180], %f592;
	fma.rn.f32 	%f591, %f419, %f406, %f591;
	st.local.f32 	[%rd4+420], %f591;
	fma.rn.f32 	%f590, %f419, %f407, %f590;
	st.local.f32 	[%rd4+660], %f590;
	fma.rn.f32 	%f589, %f419, %f408, %f589;
	st.local.f32 	[%rd4+900], %f589;
	ld.shared.f32 	%f420, [%r133+96];
	fma.rn.f32 	%f685, %f420, %f401, %f685;
	st.local.f32 	[%rd4+192], %f685;
	fma.rn.f32 	%f588, %f420, %f402, %f588;
	st.local.f32 	[%rd4+432], %f588;
	fma.rn.f32 	%f587, %f420, %f403, %f587;
	st.local.f32 	[%rd4+672], %f587;
	fma.rn.f32 	%f586, %f420, %f404, %f586;
	st.local.f32 	[%rd4+912], %f586;
	fma.rn.f32 	%f585, %f420, %f405, %f585;
	st.local.f32 	[%rd4+196], %f585;
	fma.rn.f32 	%f584, %f420, %f406, %f584;
	st.local.f32 	[%rd4+436], %f584;
	fma.rn.f32 	%f583, %f420, %f407, %f583;
	st.local.f32 	[%rd4+676], %f583;
	fma.rn.f32 	%f582, %f420, %f408, %f582;
	st.local.f32 	[%rd4+916], %f582;
	ld.shared.f32 	%f421, [%r133+104];
	fma.rn.f32 	%f581, %f421, %f401, %f581;
	st.local.f32 	[%rd4+208], %f581;
	fma.rn.f32 	%f580, %f421, %f402, %f580;
	st.local.f32 	[%rd4+448], %f580;
	fma.rn.f32 	%f579, %f421, %f403, %f579;
	st.local.f32 	[%rd4+688], %f579;
	fma.rn.f32 	%f578, %f421, %f404, %f578;
	st.local.f32 	[%rd4+928], %f578;
	fma.rn.f32 	%f577, %f421, %f405, %f577;
	st.local.f32 	[%rd4+212], %f577;
	fma.rn.f32 	%f576, %f421, %f406, %f576;
	st.local.f32 	[%rd4+452], %f576;
	fma.rn.f32 	%f575, %f421, %f407, %f575;
	st.local.f32 	[%rd4+692], %f575;
	fma.rn.f32 	%f574, %f421, %f408, %f574;
	st.local.f32 	[%rd4+932], %f574;
	ld.shared.f32 	%f422, [%r133+112];
	fma.rn.f32 	%f684, %f422, %f401, %f684;
	st.local.f32 	[%rd4+224], %f684;
	fma.rn.f32 	%f573, %f422, %f402, %f573;
	st.local.f32 	[%rd4+464], %f573;
	fma.rn.f32 	%f572, %f422, %f403, %f572;
	st.local.f32 	[%rd4+704], %f572;
	fma.rn.f32 	%f571, %f422, %f404, %f571;
	st.local.f32 	[%rd4+944], %f571;
	fma.rn.f32 	%f570, %f422, %f405, %f570;
	st.local.f32 	[%rd4+228], %f570;
	fma.rn.f32 	%f569, %f422, %f406, %f569;
	st.local.f32 	[%rd4+468], %f569;
	fma.rn.f32 	%f568, %f422, %f407, %f568;
	st.local.f32 	[%rd4+708], %f568;
	fma.rn.f32 	%f567, %f422, %f408, %f567;
	st.local.f32 	[%rd4+948], %f567;
	mov.b32 	%r157, 1;
	mov.pred 	%p14, 0;
	@%p2 bra 	$L__BB0_11;
	mov.b32 	%r156, 2;
	mov.pred 	%p13, 0;
	@%p1 bra 	$L__BB0_10;
	add.s32 	%r155, %r155, 1;
	setp.ne.s32 	%p11, %r155, 512;
	@%p11 bra 	$L__BB0_1;
	ld.param.u64 	%rd86, [my_kernel_kernel0_param_3];
	ld.param.u64 	%rd85, [my_kernel_kernel0_param_2];
	mov.u32 	%r139, %ctaid.x;
	shl.b32 	%r140, %r139, 6;
	and.b32  	%r141, %r140, 192;
	mov.u32 	%r142, %tid.x;
	shl.b32 	%r143, %r142, 2;
	and.b32  	%r144, %r143, 12;
	or.b32  	%r145, %r141, %r144;
	shr.u32 	%r146, %r142, 2;
	prmt.b32 	%r147, %r146, %r2, 0x3340U;
	prmt.b32 	%r148, %r149, %r150, 0x3340U;
	prmt.b32 	%r151, %r147, %r148, 0x5410U;
	mov.b32 	%r159, 0;
	mov.b32 	%r152, 50350848;
	dp2a.lo.u32.u32 	%r153, %r152, %r151, %r159;
	cvta.to.global.u64 	%rd78, %rd86;
	mul.wide.u32 	%rd79, %r145, 4;
	add.s64 	%rd80, %rd78, %rd79;
	ld.global.nc.f32 	%f361, [%rd80];
	ld.global.nc.f32 	%f362, [%rd80+64];
	ld.global.nc.f32 	%f363, [%rd80+128];
	ld.global.nc.f32 	%f364, [%rd80+192];
	ld.global.nc.f32 	%f365, [%rd80+4];
	ld.global.nc.f32 	%f366, [%rd80+68];
	ld.global.nc.f32 	%f367, [%rd80+132];
	ld.global.nc.f32 	%f368, [%rd80+196];
	ld.global.nc.f32 	%f369, [%rd80+8];
	ld.global.nc.f32 	%f370, [%rd80+72];
	ld.global.nc.f32 	%f371, [%rd80+136];
	ld.global.nc.f32 	%f372, [%rd80+200];
	ld.global.nc.f32 	%f373, [%rd80+12];
	ld.global.nc.f32 	%f374, [%rd80+76];
	ld.global.nc.f32 	%f375, [%rd80+140];
	ld.global.nc.f32 	%f376, [%rd80+204];
	mad.lo.s32 	%r154, %r1, 57600, %r153;
	add.s32 	%r158, %r145, %r154;
	cvta.to.global.u64 	%rd5, %rd85;
$L__BB0_15:
	ld.local.v4.f32 	{%f423, %f424, %f425, %f426}, [%rd87+-480];
	add.f32 	%f427, %f423, %f361;
	max.f32 	%f428, %f427, 0f00000000;
	mul.wide.u32 	%rd81, %r158, 4;
	add.s64 	%rd82, %rd5, %rd81;
	st.global.f32 	[%rd82], %f428;
	ld.local.v4.f32 	{%f429, %f430, %f431, %f432}, [%rd87+-240];
	add.f32 	%f433, %f429, %f362;
	max.f32 	%f434, %f433, 0f00000000;
	st.global.f32 	[%rd82+64], %f434;
	ld.local.v4.f32 	{%f435, %f436, %f437, %f438}, [%rd87];
	add.f32 	%f439, %f435, %f363;
	max.f32 	%f440, %f439, 0f00000000;
	st.global.f32 	[%rd82+128], %f440;
	ld.local.v4.f32 	{%f441, %f442, %f443, %f444}, [%rd87+240];
	add.f32 	%f445, %f441, %f364;
	max.f32 	%f446, %f445, 0f00000000;
	st.global.f32 	[%rd82+192], %f446;
	add.f32 	%f447, %f424, %f365;
	max.f32 	%f448, %f447, 0f00000000;
	st.global.f32 	[%rd82+4], %f448;
	add.f32 	%f449, %f430, %f366;
	max.f32 	%f450, %f449, 0f00000000;
	st.global.f32 	[%rd82+68], %f450;
	add.f32 	%f451, %f436, %f367;
	max.f32 	%f452, %f451, 0f00000000;
	st.global.f32 	[%rd82+132], %f452;
	add.f32 	%f453, %f442, %f368;
	max.f32 	%f454, %f453, 0f00000000;
	st.global.f32 	[%rd82+196], %f454;
	add.f32 	%f455, %f425, %f369;
	max.f32 	%f456, %f455, 0f00000000;
	st.global.f32 	[%rd82+8], %f456;
	add.f32 	%f457, %f431, %f370;
	max.f32 	%f458, %f457, 0f00000000;
	st.global.f32 	[%rd82+72], %f458;
	add.f32 	%f459, %f437, %f371;
	max.f32 	%f460, %f459, 0f00000000;
	st.global.f32 	[%rd82+136], %f460;
	add.f32 	%f461, %f443, %f372;
	max.f32 	%f462, %f461, 0f00000000;
	st.global.f32 	[%rd82+200], %f462;
	add.f32 	%f463, %f426, %f373;
	max.f32 	%f464, %f463, 0f00000000;
	st.global.f32 	[%rd82+12], %f464;
	add.f32 	%f465, %f432, %f374;
	max.f32 	%f466, %f465, 0f00000000;
	st.global.f32 	[%rd82+76], %f466;
	add.f32 	%f467, %f438, %f375;
	max.f32 	%f468, %f467, 0f00000000;
	st.global.f32 	[%rd82+140], %f468;
	add.f32 	%f469, %f444, %f376;
	max.f32 	%f470, %f469, 0f00000000;
	st.global.f32 	[%rd82+204], %f470;
	ld.local.v4.f32 	{%f471, %f472, %f473, %f474}, [%rd87+-464];
	add.f32 	%f475, %f471, %f361;
	max.f32 	%f476, %f475, 0f00000000;
	st.global.f32 	[%rd82+1024], %f476;
	ld.local.v4.f32 	{%f477, %f478, %f479, %f480}, [%rd87+-224];
	add.f32 	%f481, %f477, %f362;
	max.f32 	%f482, %f481, 0f00000000;
	st.global.f32 	[%rd82+1088], %f482;
	ld.local.v4.f32 	{%f483, %f484, %f485, %f486}, [%rd87+16];
	add.f32 	%f487, %f483, %f363;
	max.f32 	%f488, %f487, 0f00000000;
	st.global.f32 	[%rd82+1152], %f488;
	ld.local.v4.f32 	{%f489, %f490, %f491, %f492}, [%rd87+256];
	add.f32 	%f493, %f489, %f364;
	max.f32 	%f494, %f493, 0f00000000;
	st.global.f32 	[%rd82+1216], %f494;
	add.f32 	%f495, %f472, %f365;
	max.f32 	%f496, %f495, 0f00000000;
	st.global.f32 	[%rd82+1028], %f496;
	add.f32 	%f497, %f478, %f366;
	max.f32 	%f498, %f497, 0f00000000;
	st.global.f32 	[%rd82+1092], %f498;
	add.f32 	%f499, %f484, %f367;
	max.f32 	%f500, %f499, 0f00000000;
	st.global.f32 	[%rd82+1156], %f500;
	add.f32 	%f501, %f490, %f368;
	max.f32 	%f502, %f501, 0f00000000;
	st.global.f32 	[%rd82+1220], %f502;
	add.f32 	%f503, %f473, %f369;
	max.f32 	%f504, %f503, 0f00000000;
	st.global.f32 	[%rd82+1032], %f504;
	add.f32 	%f505, %f479, %f370;
	max.f32 	%f506, %f505, 0f00000000;
	st.global.f32 	[%rd82+1096], %f506;
	add.f32 	%f507, %f485, %f371;
	max.f32 	%f508, %f507, 0f00000000;
	st.global.f32 	[%rd82+1160], %f508;
	add.f32 	%f509, %f491, %f372;
	max.f32 	%f510, %f509, 0f00000000;
	st.global.f32 	[%rd82+1224], %f510;
	add.f32 	%f511, %f474, %f373;
	max.f32 	%f512, %f511, 0f00000000;
	st.global.f32 	[%rd82+1036], %f512;
	add.f32 	%f513, %f480, %f374;
	max.f32 	%f514, %f513, 0f00000000;
	st.global.f32 	[%rd82+1100], %f514;
	add.f32 	%f515, %f486, %f375;
	max.f32 	%f516, %f515, 0f00000000;
	st.global.f32 	[%rd82+1164], %f516;
	add.f32 	%f517, %f492, %f376;
	max.f32 	%f518, %f517, 0f00000000;
	st.global.f32 	[%rd82+1228], %f518;
	ld.local.v4.f32 	{%f519, %f520, %f521, %f522}, [%rd87+-448];
	add.f32 	%f523, %f519, %f361;
	max.f32 	%f524, %f523, 0f00000000;
	st.global.f32 	[%rd82+2048], %f524;
	ld.local.v4.f32 	{%f525, %f526, %f527, %f528}, [%rd87+-208];
	add.f32 	%f529, %f525, %f362;
	max.f32 	%f530, %f529, 0f00000000;
	st.global.f32 	[%rd82+2112], %f530;
	ld.local.v4.f32 	{%f531, %f532, %f533, %f534}, [%rd87+32];
	add.f32 	%f535, %f531, %f363;
	max.f32 	%f536, %f535, 0f00000000;
	st.global.f32 	[%rd82+2176], %f536;
	ld.local.v4.f32 	{%f537, %f538, %f539, %f540}, [%rd87+272];
	add.f32 	%f541, %f537, %f364;
	max.f32 	%f542, %f541, 0f00000000;
	st.global.f32 	[%rd82+2240], %f542;
	add.f32 	%f543, %f520, %f365;
	max.f32 	%f544, %f543, 0f00000000;
	st.global.f32 	[%rd82+2052], %f544;
	add.f32 	%f545, %f526, %f366;
	max.f32 	%f546, %f545, 0f00000000;
	st.global.f32 	[%rd82+2116], %f546;
	add.f32 	%f547, %f532, %f367;
	max.f32 	%f548, %f547, 0f00000000;
	st.global.f32 	[%rd82+2180], %f548;
	add.f32 	%f549, %f538, %f368;
	max.f32 	%f550, %f549, 0f00000000;
	st.global.f32 	[%rd82+2244], %f550;
	add.f32 	%f551, %f521, %f369;
	max.f32 	%f552, %f551, 0f00000000;
	st.global.f32 	[%rd82+2056], %f552;
	add.f32 	%f553, %f527, %f370;
	max.f32 	%f554, %f553, 0f00000000;
	st.global.f32 	[%rd82+2120], %f554;
	add.f32 	%f555, %f533, %f371;
	max.f32 	%f556, %f555, 0f00000000;
	st.global.f32 	[%rd82+2184], %f556;
	add.f32 	%f557, %f539, %f372;
	max.f32 	%f558, %f557, 0f00000000;
	st.global.f32 	[%rd82+2248], %f558;
	add.f32 	%f559, %f522, %f373;
	max.f32 	%f560, %f559, 0f00000000;
	st.global.f32 	[%rd82+2060], %f560;
	add.f32 	%f561, %f528, %f374;
	max.f32 	%f562, %f561, 0f00000000;
	st.global.f32 	[%rd82+2124], %f562;
	add.f32 	%f563, %f534, %f375;
	max.f32 	%f564, %f563, 0f00000000;
	st.global.f32 	[%rd82+2188], %f564;
	add.f32 	%f565, %f540, %f376;
	max.f32 	%f566, %f565, 0f00000000;
	st.global.f32 	[%rd82+2252], %f566;
	add.s32 	%r159, %r159, 1;
	add.s32 	%r158, %r158, 3840;
	add.s64 	%rd87, %rd87, 48;
	setp.ne.s32 	%p12, %r159, 5;
	@%p12 bra 	$L__BB0_15;
	ret;

}


// ===== COMPILED SASS (sm_100) =====

	.target	sm_100

	.elftype	@"ET_EXEC"


//--------------------- .note.nv.tkinfo           --------------------------
	.section	.note.nv.tkinfo,"",@"SHT_NOTE"
	.sectionflags	@"SHF_NOTE_NV_TKINFO"
	.tkinfo
        /*0018*/ 	.word	0x00000002
        /*0030*/ 	.string	""
        /*0030*/ 	.string	"ptxas"
        /*0030*/ 	.string	"Cuda compilation tools, release 13.0, V13.0.88"
        /*0030*/ 	.string	"Build cuda_13.0.r13.0/compiler.36424714_0"
        /*0030*/ 	.string	"-arch sm_100 -m 64 "



//--------------------- .note.nv.cuinfo           --------------------------
	.section	.note.nv.cuinfo,"",@"SHT_NOTE"
	.sectionflags	@"SHF_NOTE_NV_CUINFO"
        /*0018*/ 	.short	0x0002
        /*001a*/ 	.short	0x0064
        /*001c*/ 	.short	0x0082
	.zero		2


//--------------------- .nv.info                  --------------------------
	.section	.nv.info,"",@"SHT_CUDA_INFO"
	.align	4


	//----- nvinfo : EIATTR_REGCOUNT
	.align		4
        /*0000*/ 	.byte	0x04, 0x2f
        /*0002*/ 	.short	(.L_1 - .L_0)
	.align		4
.L_0:
        /*0004*/ 	.word	index@(my_kernel_kernel0)
        /*0008*/ 	.word	0x0000009f


	//----- nvinfo : EIATTR_FRAME_SIZE
	.align		4
.L_1:
        /*000c*/ 	.byte	0x04, 0x11
        /*000e*/ 	.short	(.L_3 - .L_2)
	.align		4
.L_2:
        /*0010*/ 	.word	index@(my_kernel_kernel0)
        /*0014*/ 	.word	0x000003c0


	//----- nvinfo : EIATTR_MIN_STACK_SIZE
	.align		4
.L_3:
        /*0018*/ 	.byte	0x04, 0x12
        /*001a*/ 	.short	(.L_5 - .L_4)
	.align		4
.L_4:
        /*001c*/ 	.word	index@(my_kernel_kernel0)
        /*0020*/ 	.word	0x000003c0
.L_5:


//--------------------- .nv.compat                --------------------------
	.section	.nv.compat,"",@"SHT_CUDA_COMPAT_INFO"
	.align	4
        /*0000*/ 	.byte	0x02, 0x09, 0x00, 0x00, 0x02, 0x02, 0x01, 0x00, 0x02, 0x05, 0x05, 0x00, 0x03, 0x07, 0x01, 0x01
        /*0010*/ 	.byte	0x02, 0x03, 0x00, 0x00, 0x02, 0x06, 0x01, 0x00, 0x04, 0x0b, 0x08, 0x00, 0x09, 0x00, 0x00, 0x00
        /*0020*/ 	.byte	0x00, 0x00, 0x00, 0x00


//--------------------- .nv.info.my_kernel_kernel0 --------------------------
	.section	.nv.info.my_kernel_kernel0,"",@"SHT_CUDA_INFO"
	.sectionflags	@""
	.align	4


	//----- nvinfo : EIATTR_CUDA_API_VERSION
	.align		4
        /*0000*/ 	.byte	0x04, 0x37
        /*0002*/ 	.short	(.L_7 - .L_6)
.L_6:
        /*0004*/ 	.word	0x00000082


	//----- nvinfo : EIATTR_KPARAM_INFO
	.align		4
.L_7:
        /*0008*/ 	.byte	0x04, 0x17
        /*000a*/ 	.short	(.L_9 - .L_8)
.L_8:
        /*000c*/ 	.word	0x00000000
        /*0010*/ 	.short	0x0003
        /*0012*/ 	.short	0x0018
        /*0014*/ 	.byte	0x00, 0xf5, 0x21, 0x00


	//----- nvinfo : EIATTR_KPARAM_INFO
	.align		4
.L_9:
        /*0018*/ 	.byte	0x04, 0x17
        /*001a*/ 	.short	(.L_11 - .L_10)
.L_10:
        /*001c*/ 	.word	0x00000000
        /*0020*/ 	.short	0x0002
        /*0022*/ 	.short	0x0010
        /*0024*/ 	.byte	0x00, 0xf5, 0x21, 0x00


	//----- nvinfo : EIATTR_KPARAM_INFO
	.align		4
.L_11:
        /*0028*/ 	.byte	0x04, 0x17
        /*002a*/ 	.short	(.L_13 - .L_12)
.L_12:
        /*002c*/ 	.word	0x00000000
        /*0030*/ 	.short	0x0001
        /*0032*/ 	.short	0x0008
        /*0034*/ 	.byte	0x00, 0xf5, 0x21, 0x00


	//----- nvinfo : EIATTR_KPARAM_INFO
	.align		4
.L_13:
        /*0038*/ 	.byte	0x04, 0x17
        /*003a*/ 	.short	(.L_15 - .L_14)
.L_14:
        /*003c*/ 	.word	0x00000000
        /*0040*/ 	.short	0x0000
        /*0042*/ 	.short	0x0000
        /*0044*/ 	.byte	0x00, 0xf5, 0x21, 0x00


	//----- nvinfo : EIATTR_SPARSE_MMA_MASK
	.align		4
.L_15:
        /*0048*/ 	.byte	0x03, 0x50
        /*004a*/ 	.short	0x0000


	//----- nvinfo : EIATTR_MAXREG_COUNT
	.align		4
        /*004c*/ 	.byte	0x03, 0x1b
        /*004e*/ 	.short	0x00ff


	//----- nvinfo : EIATTR_NUM_BARRIERS
	.align		4
        /*0050*/ 	.byte	0x02, 0x4c
        /*0052*/ 	.byte	0x01
	.zero		1


	//----- nvinfo : EIATTR_MERCURY_ISA_VERSION
	.align		4
        /*0054*/ 	.byte	0x03, 0x5f
        /*0056*/ 	.short	0x0101


	//----- nvinfo : EIATTR_VRC_CTA_INIT_COUNT
	.align		4
        /*0058*/ 	.byte	0x02, 0x4a
	.zero		1
	.zero		1


	//----- nvinfo : EIATTR_EXIT_INSTR_OFFSETS
	.align		4
        /*005c*/ 	.byte	0x04, 0x1c
        /*005e*/ 	.short	(.L_17 - .L_16)


	//   ....[0]....
.L_16:
        /*0060*/ 	.word	0x000035a0


	//----- nvinfo : EIATTR_CRS_STACK_SIZE
	.align		4
.L_17:
        /*0064*/ 	.byte	0x04, 0x1e
        /*0066*/ 	.short	(.L_19 - .L_18)
.L_18:
        /*0068*/ 	.word	0x00000000


	//----- nvinfo : EIATTR_CBANK_PARAM_SIZE
	.align		4
.L_19:
        /*006c*/ 	.byte	0x03, 0x19
        /*006e*/ 	.short	0x0020


	//----- nvinfo : EIATTR_PARAM_CBANK
	.align		4
        /*0070*/ 	.byte	0x04, 0x0a
        /*0072*/ 	.short	(.L_21 - .L_20)
	.align		4
.L_20:
        /*0074*/ 	.word	index@(.nv.constant0.my_kernel_kernel0)
        /*0078*/ 	.short	0x0380
        /*007a*/ 	.short	0x0020


	//----- nvinfo : EIATTR_SW_WAR
	.align		4
.L_21:
        /*007c*/ 	.byte	0x04, 0x36
        /*007e*/ 	.short	(.L_23 - .L_22)
.L_22:
        /*0080*/ 	.word	0x00000008
.L_23:


//--------------------- .nv.callgraph             --------------------------
	.section	.nv.callgraph,"",@"SHT_CUDA_CALLGRAPH"
	.align	4
	.sectionentsize	8
	.align		4
        /*0000*/ 	.word	0x00000000
	.align		4
        /*0004*/ 	.word	0xffffffff
	.align		4
        /*0008*/ 	.word	0x00000000
	.align		4
        /*000c*/ 	.word	0xfffffffe
	.align		4
        /*0010*/ 	.word	0x00000000
	.align		4
        /*0014*/ 	.word	0xfffffffd
	.align		4
        /*0018*/ 	.word	0x00000000
	.align		4
        /*001c*/ 	.word	0xfffffffc


//--------------------- .text.my_kernel_kernel0   --------------------------
	.section	.text.my_kernel_kernel0,"ax",@progbits
	.align	128
        .global         my_kernel_kernel0
        .type           my_kernel_kernel0,@function
        .size           my_kernel_kernel0,(.L_x_13 - my_kernel_kernel0)
        .other          my_kernel_kernel0,@"STO_CUDA_ENTRY STV_DEFAULT"
my_kernel_kernel0:
.text.my_kernel_kernel0:
[----:B------:R-:W0:Y:S01]  /*0000*/  LDC R1, c[0x0][0x37c] ;  /* 0x0000df00ff017b82 */ /* 0x000e220000000800 */
[----:B------:R-:W1:Y:S07]  /*0010*/  S2R R0, SR_TID.X ;  /* 0x0000000000007919 */ /* 0x000e6e0000002100 */
[----:B------:R-:W2:Y:S01]  /*0020*/  S2UR UR7, SR_CTAID.X ;  /* 0x00000000000779c3 */ /* 0x000ea20000002500 */
[----:B0-----:R-:W-:Y:S01]  /*0030*/  IADD3 R1, PT, PT, R1, -0x3c0, RZ ;  /* 0xfffffc4001017810 */ /* 0x001fe20007ffe0ff */
[----:B------:R-:W0:Y:S03]  /*0040*/  LDCU.64 UR12, c[0x0][0x358] ;  /* 0x00006b00ff0c77ac */ /* 0x000e260008000a00 */
[C---:B------:R-:W-:Y:S01]  /*0050*/  R2UR UR9, R1.reuse ;  /* 0x00000000010972ca */ /* 0x040fe200000e0000 */
[----:B------:R3:W-:Y:S01]  /*0060*/  STL.128 [R1], RZ ;  /* 0x000000ff01007387 */ /* 0x0007e20000100c00 */
[----:B------:R-:W-:-:S03]  /*0070*/  R2UR UR14, R1 ;  /* 0x00000000010e72ca */ /* 0x000fc600000e0000 */
[----:B------:R3:W-:Y:S04]  /*0080*/  STL.128 [R1+0xf0], RZ ;  /* 0x0000f0ff01007387 */ /* 0x0007e80000100c00 */
[----:B------:R3:W-:Y:S04]  /*0090*/  STL.128 [R1+0x1e0], RZ ;  /* 0x0001e0ff01007387 */ /* 0x0007e80000100c00 */
[----:B------:R3:W-:Y:S01]  /*00a0*/  STL.128 [R1+0x2d0], RZ ;  /* 0x0002d0ff01007387 */ /* 0x0007e20000100c00 */
[----:B------:R-:W-:-:S03]  /*00b0*/  UIADD3 UR9, UPT, UPT, UR9, 0x1e0, URZ ;  /* 0x000001e009097890 */ /* 0x000fc6000fffe0ff */
[----:B------:R3:W-:Y:S01]  /*00c0*/  STL.128 [R1+0x10], RZ ;  /* 0x000010ff01007387 */ /* 0x0007e20000100c00 */
[----:B--2---:R-:W-:-:S03]  /*00d0*/  UIMAD.WIDE.U32 UR4, UR7, 0x66666667, URZ ;  /* 0x66666667070478a5 */ /* 0x004fc6000f8e00ff */
[----:B------:R3:W-:Y:S01]  /*00e0*/  STL.128 [R1+0x100], RZ ;  /* 0x000100ff01007387 */ /* 0x0007e20000100c00 */
[----:B------:R-:W-:-:S03]  /*00f0*/  USHF.R.U32.HI UR6, URZ, 0x3, UR5 ;  /* 0x00000003ff067899 */ /* 0x000fc60008011605 */
[----:B------:R3:W-:Y:S01]  /*0100*/  STL.128 [R1+0x1f0], RZ ;  /* 0x0001f0ff01007387 */ /* 0x0007e20000100c00 */
[----:B-1----:R-:W-:Y:S01]  /*0110*/  PRMT R9, R0, 0x9910, RZ ;  /* 0x0000991000097816 */ /* 0x002fe200000000ff */
[----:B------:R-:W-:Y:S02]  /*0120*/  UIMAD UR4, UR6, -0x14, UR7 ;  /* 0xffffffec060478a4 */ /* 0x000fe4000f8e0207 */
[----:B------:R3:W-:Y:S02]  /*0130*/  STL.128 [R1+0x2e0], RZ ;  /* 0x0002e0ff01007387 */ /* 0x0007e40000100c00 */
[----:B------:R-:W-:Y:S01]  /*0140*/  IMAD R9, R9, 0x5, RZ ;  /* 0x0000000509097824 */ /* 0x000fe200078e02ff */
[----:B------:R-:W-:Y:S01]  /*0150*/  USHF.R.U32.HI UR7, URZ, 0x2, UR4 ;  /* 0x00000002ff077899 */ /* 0x000fe20008011604 */
[----:B------:R3:W-:Y:S02]  /*0160*/  STL.128 [R1+0x20], RZ ;  /* 0x000020ff01007387 */ /* 0x0007e40000100c00 */
[----:B------:R-:W-:Y:S01]  /*0170*/  UMOV UR4, URZ ;  /* 0x000000ff00047c82 */ /* 0x000fe20008000000 */
[C---:B------:R-:W-:Y:S01]  /*0180*/  IADD3 R0, PT, PT, R9.reuse, 0x1, RZ ;  /* 0x0000000109007810 */ /* 0x040fe20007ffe0ff */
[----:B------:R3:W-:Y:S01]  /*0190*/  STL.128 [R1+0x110], RZ ;  /* 0x000110ff01007387 */ /* 0x0007e20000100c00 */
[----:B------:R-:W-:-:S02]  /*01a0*/  IADD3 R7, PT, PT, R9, 0x3, RZ ;  /* 0x0000000309077810 */ /* 0x000fc40007ffe0ff */
[----:B------:R-:W-:Y:S01]  /*01b0*/  LOP3.LUT R2, R0, 0xff, RZ, 0xc0, !PT ;  /* 0x000000ff00027812 */ /* 0x000fe200078ec0ff */
[----:B------:R3:W-:Y:S01]  /*01c0*/  STL.128 [R1+0x200], RZ ;  /* 0x000200ff01007387 */ /* 0x0007e20000100c00 */
[----:B------:R-:W-:Y:S02]  /*01d0*/  LOP3.LUT R6, R7, 0xff, RZ, 0xc0, !PT ;  /* 0x000000ff07067812 */ /* 0x000fe400078ec0ff */
[----:B------:R-:W-:Y:S01]  /*01e0*/  IADD3 R10, PT, PT, R9, 0x4, RZ ;  /* 0x00000004090a7810 */ /* 0x000fe20007ffe0ff */
[----:B------:R-:W-:Y:S01]  /*01f0*/  IMAD R2, R2, 0xab, RZ ;  /* 0x000000ab02027824 */ /* 0x000fe200078e02ff */
[----:B------:R3:W-:Y:S01]  /*0200*/  STL.128 [R1+0x2f0], RZ ;  /* 0x0002f0ff01007387 */ /* 0x0007e20000100c00 */
[----:B------:R-:W-:-:S03]  /*0210*/  IMAD R8, R6, 0xab, RZ ;  /* 0x000000ab06087824 */ /* 0x000fc600078e02ff */
[----:B------:R-:W-:Y:S01]  /*0220*/  SHF.R.U32.HI R15, RZ, 0x9, R2 ;  /* 0x00000009ff0f7819 */ /* 0x000fe20000011602 */
[----:B------:R3:W-:Y:S01]  /*0230*/  STL.128 [R1+0x30], RZ ;  /* 0x000030ff01007387 */ /* 0x0007e20000100c00 */
[----:B------:R-:W-:Y:S02]  /*0240*/  SHF.R.U32.HI R8, RZ, 0x9, R8 ;  /* 0x00000009ff087819 */ /* 0x000fe40000011608 */
[----:B------:R-:W-:Y:S01]  /*0250*/  PRMT R2, R15, 0x9910, RZ ;  /* 0x000099100f027816 */ /* 0x000fe200000000ff */
[----:B------:R3:W-:Y:S01]  /*0260*/  STL.128 [R1+0x120], RZ ;  /* 0x000120ff01007387 */ /* 0x0007e20000100c00 */
[C---:B------:R-:W-:Y:S01]  /*0270*/  PRMT R12, R8.reuse, 0x9910, RZ ;  /* 0x00009910080c7816 */ /* 0x040fe200000000ff */
[----:B------:R-:W-:Y:S02]  /*0280*/  IMAD R8, R8, 0x3c00, RZ ;  /* 0x00003c0008087824 */ /* 0x000fe400078e02ff */
[----:B------:R-:W-:Y:S01]  /*0290*/  IMAD R2, R2, 0x3, RZ ;  /* 0x0000000302027824 */ /* 0x000fe200078e02ff */
[----:B------:R3:W-:Y:S04]  /*02a0*/  STL.128 [R1+0x210], RZ ;  /* 0x000210ff01007387 */ /* 0x0007e80000100c00 */
[----:B------:R-:W-:Y:S01]  /*02b0*/  IADD3 R2, PT, PT, RZ, -R2, RZ ;  /* 0x80000002ff027210 */ /* 0x000fe20007ffe0ff */
[----:B------:R3:W-:Y:S03]  /*02c0*/  STL.128 [R1+0x300], RZ ;  /* 0x000300ff01007387 */ /* 0x0007e60000100c00 */
[----:B------:R-:W-:Y:S01]  /*02d0*/  PRMT R3, R2, 0x7710, RZ ;  /* 0x0000771002037816 */ /* 0x000fe200000000ff */
[----:B------:R3:W-:Y:S01]  /*02e0*/  STL.128 [R1+0x40], RZ ;  /* 0x000040ff01007387 */ /* 0x0007e20000100c00 */
[----:B------:R-:W-:-:S02]  /*02f0*/  LOP3.LUT R2, R9, 0xff, RZ, 0xc0, !PT ;  /* 0x000000ff09027812 */ /* 0x000fc400078ec0ff */
[----:B------:R-:W-:Y:S01]  /*0300*/  IADD3 R0, PT, PT, R0, R3, RZ ;  /* 0x0000000300007210 */ /* 0x000fe20007ffe0ff */
[----:B------:R3:W-:Y:S01]  /*0310*/  STL.128 [R1+0x130], RZ ;  /* 0x000130ff01007387 */ /* 0x0007e20000100c00 */
[----:B------:R-:W-:Y:S01]  /*0320*/  IADD3 R3, PT, PT, R9, 0x2, RZ ;  /* 0x0000000209037810 */ /* 0x000fe20007ffe0ff */
[----:B------:R-:W-:Y:S02]  /*0330*/  IMAD R2, R2, 0xab, RZ ;  /* 0x000000ab02027824 */ /* 0x000fe400078e02ff */
[----:B------:R3:W-:Y:S01]  /*0340*/  STL.128 [R1+0x220], RZ ;  /* 0x000220ff01007387 */ /* 0x0007e20000100c00 */
[----:B------:R-:W-:Y:S02]  /*0350*/  LOP3.LUT R4, R3, 0xff, RZ, 0xc0, !PT ;  /* 0x000000ff03047812 */ /* 0x000fe400078ec0ff */
[----:B------:R-:W-:Y:S01]  /*0360*/  SHF.R.U32.HI R5, RZ, 0x9, R2 ;  /* 0x00000009ff057819 */ /* 0x000fe20000011602 */
[----:B------:R3:W-:Y:S02]  /*0370*/  STL.128 [R1+0x310], RZ ;  /* 0x000310ff01007387 */ /* 0x0007e40000100c00 */
[----:B------:R-:W-:Y:S01]  /*0380*/  IMAD R4, R4, 0xab, RZ ;  /* 0x000000ab04047824 */ /* 0x000fe200078e02ff */
[----:B------:R-:W-:Y:S01]  /*0390*/  PRMT R2, R5, 0x9910, RZ ;  /* 0x0000991005027816 */ /* 0x000fe200000000ff */
[----:B------:R3:W-:Y:S03]  /*03a0*/  STL.128 [R1+0x50], RZ ;  /* 0x000050ff01007387 */ /* 0x0007e60000100c00 */
[----:B------:R-:W-:Y:S01]  /*03b0*/  SHF.R.U32.HI R6, RZ, 0x9, R4 ;  /* 0x00000009ff067819 */ /* 0x000fe20000011604 */
[----:B------:R-:W-:Y:S01]  /*03c0*/  IMAD R2, R2, 0x3, RZ ;  /* 0x0000000302027824 */ /* 0x000fe200078e02ff */
[----:B------:R3:W-:Y:S02]  /*03d0*/  STL.128 [R1+0x140], RZ ;  /* 0x000140ff01007387 */ /* 0x0007e40000100c00 */
[C---:B------:R-:W-:Y:S01]  /*03e0*/  PRMT R4, R6.reuse, 0x9910, RZ ;  /* 0x0000991006047816 */ /* 0x040fe200000000ff */
[----:B------:R-:W-:Y:S01]  /*03f0*/  IMAD R6, R6, 0x3c00, RZ ;  /* 0x00003c0006067824 */ /* 0x000fe200078e02ff */
[----:B------:R-:W-:Y:S01]  /*0400*/  IADD3 R2, PT, PT, RZ, -R2, RZ ;  /* 0x80000002ff027210 */ /* 0x000fe20007ffe0ff */
[----:B------:R3:W-:Y:S02]  /*0410*/  STL.128 [R1+0x230], RZ ;  /* 0x000230ff01007387 */ /* 0x0007e40000100c00 */
[----:B------:R-:W-:Y:S01]  /*0420*/  IMAD R4, R4, 0x3, RZ ;  /* 0x0000000304047824 */ /* 0x000fe200078e02ff */
[----:B------:R-:W-:Y:S01]  /*0430*/  PRMT R2, R2, 0x7710, RZ ;  /* 0x0000771002027816 */ /* 0x000fe200000000ff */
[----:B------:R3:W-:Y:S03]  /*0440*/  STL.128 [R1+0x320], RZ ;  /* 0x000320ff01007387 */ /* 0x0007e60000100c00 */
[----:B------:R-:W-:Y:S01]  /*0450*/  IADD3 R2, PT, PT, R9, R2, RZ ;  /* 0x0000000209027210 */ /* 0x000fe20007ffe0ff */
[----:B------:R3:W-:Y:S01]  /*0460*/  STL.128 [R1+0x60], RZ ;  /* 0x000060ff01007387 */ /* 0x0007e20000100c00 */
[----:B------:R-:W-:-:S02]  /*0470*/  LOP3.LUT R9, R10, 0xff, RZ, 0xc0, !PT ;  /* 0x000000ff0a097812 */ /* 0x000fc400078ec0ff */
[----:B------:R-:W-:Y:S01]  /*0480*/  IADD3 R13, PT, PT, RZ, -R4, RZ ;  /* 0x80000004ff0d7210 */ /* 0x000fe20007ffe0ff */
[----:B------:R3:W-:Y:S02]  /*0490*/  STL.128 [R1+0x150], RZ ;  /* 0x000150ff01007387 */ /* 0x0007e40000100c00 */
[----:B------:R-:W-:Y:S02]  /*04a0*/  IMAD R9, R9, 0xab, RZ ;  /* 0x000000ab09097824 */ /* 0x000fe400078e02ff */
[----:B------:R3:W-:Y:S03]  /*04b0*/  STL.128 [R1+0x240], RZ ;  /* 0x000240ff01007387 */ /* 0x0007e60000100c00 */
[----:B------:R-:W-:Y:S01]  /*04c0*/  SHF.R.U32.HI R11, RZ, 0x9, R9 ;  /* 0x00000009ff0b7819 */ /* 0x000fe20000011609 */
[----:B------:R3:W-:Y:S01]  /*04d0*/  STL.128 [R1+0x330], RZ ;  /* 0x000330ff01007387 */ /* 0x0007e20000100c00 */
[----:B------:R-:W-:-:S02]  /*04e0*/  MOV R9, R12 ;  /* 0x0000000c00097202 */ /* 0x000fc40000000f00 */
[C---:B------:R-:W-:Y:S01]  /*04f0*/  PRMT R12, R11.reuse, 0x9910, RZ ;  /* 0x000099100b0c7816 */ /* 0x040fe200000000ff */
[----:B------:R3:W-:Y:S01]  /*0500*/  STL.128 [R1+0x70], RZ ;  /* 0x000070ff01007387 */ /* 0x0007e20000100c00 */
[----:B------:R-:W-:Y:S02]  /*0510*/  IMAD R16, R11, 0x3c00, RZ ;  /* 0x00003c000b107824 */ /* 0x000fe400078e02ff */
[----:B------:R-:W-:Y:S02]  /*0520*/  HFMA2 R11, -RZ, RZ, 0, 0 ;  /* 0x00000000ff0b7431 */ /* 0x000fe400000001ff */
[----:B------:R-:W-:Y:S01]  /*0530*/  IMAD R9, R9, 0x3, RZ ;  /* 0x0000000309097824 */ /* 0x000fe200078e02ff */
[----:B------:R3:W-:Y:S01]  /*0540*/  STL.128 [R1+0x160], RZ ;  /* 0x000160ff01007387 */ /* 0x0007e20000100c00 */
[----:B------:R-:W-:Y:S01]  /*0550*/  IMAD R4, R12, 0x3, RZ ;  /* 0x000000030c047824 */ /* 0x000fe200078e02ff */
[----:B------:R-:W-:Y:S02]  /*0560*/  PRMT R12, R13, 0x7710, RZ ;  /* 0x000077100d0c7816 */ /* 0x000fe400000000ff */
[----:B------:R3:W-:Y:S01]  /*0570*/  STL.128 [R1+0x250], RZ ;  /* 0x000250ff01007387 */ /* 0x0007e20000100c00 */
[----:B------:R-:W-:-:S02]  /*0580*/  IADD3 R9, PT, PT, RZ, -R9, RZ ;  /* 0x80000009ff097210 */ /* 0x000fc40007ffe0ff */
[----:B------:R-:W-:Y:S01]  /*0590*/  IADD3 R3, PT, PT, R3, R12, RZ ;  /* 0x0000000c03037210 */ /* 0x000fe20007ffe0ff */
[----:B------:R3:W-:Y:S01]  /*05a0*/  STL.128 [R1+0x340], RZ ;  /* 0x000340ff01007387 */ /* 0x0007e20000100c00 */
[----:B------:R-:W-:Y:S01]  /*05b0*/  PRMT R14, R9, 0x7710, RZ ;  /* 0x00007710090e7816 */ /* 0x000fe200000000ff */
[----:B------:R-:W-:Y:S01]  /*05c0*/  IMAD R12, R15, 0x3c00, RZ ;  /* 0x00003c000f0c7824 */ /* 0x000fe200078e02ff */
[----:B------:R-:W-:Y:S01]  /*05d0*/  IADD3 R9, PT, PT, RZ, -R4, RZ ;  /* 0x80000004ff097210 */ /* 0x000fe20007ffe0ff */
[----:B------:R3:W-:Y:S01]  /*05e0*/  STL.128 [R1+0x80], RZ ;  /* 0x000080ff01007387 */ /* 0x0007e20000100c00 */
[----:B------:R-:W-:Y:S01]  /*05f0*/  IADD3 R4, PT, PT, R7, R14, RZ ;  /* 0x0000000e07047210 */ /* 0x000fe20007ffe0ff */
[----:B------:R-:W-:Y:S01]  /*0600*/  HFMA2 R7, -RZ, RZ, 0, 0 ;  /* 0x00000000ff077431 */ /* 0x000fe200000001ff */
[----:B------:R-:W-:Y:S01]  /*0610*/  PRMT R9, R9, 0x7710, RZ ;  /* 0x0000771009097816 */ /* 0x000fe200000000ff */
[----:B------:R3:W-:Y:S01]  /*0620*/  STL.128 [R1+0x170], RZ ;  /* 0x000170ff01007387 */ /* 0x0007e20000100c00 */
[----:B------:R-:W-:-:S02]  /*0630*/  MOV R13, RZ ;  /* 0x000000ff000d7202 */ /* 0x000fc40000000f00 */
[----:B------:R-:W-:Y:S01]  /*0640*/  IADD3 R14, PT, PT, R10, R9, RZ ;  /* 0x000000090a0e7210 */ /* 0x000fe20007ffe0ff */
[----:B------:R3:W-:Y:S01]  /*0650*/  STL.128 [R1+0x260], RZ ;  /* 0x000260ff01007387 */ /* 0x0007e20000100c00 */
[----:B------:R-:W-:Y:S01]  /*0660*/  IMAD R10, R5, 0x3c00, RZ ;  /* 0x00003c00050a7824 */ /* 0x000fe200078e02ff */
[----:B------:R-:W-:Y:S02]  /*0670*/  MOV R9, RZ ;  /* 0x000000ff00097202 */ /* 0x000fe40000000f00 */
[----:B------:R3:W-:Y:S04]  /*0680*/  STL.128 [R1+0x350], RZ ;  /* 0x000350ff01007387 */ /* 0x0007e80000100c00 */
        /* <DEDUP_REMOVED lines=23> */
[----:B0-----:R3:W-:Y:S02]  /*0800*/  STL.128 [R1+0x3b0], RZ ;  /* 0x0003b0ff01007387 */ /* 0x0017e40000100c00 */
.L_x_10:
[----:B----4-:R-:W0:Y:S01]  /*0810*/  S2R R50, SR_TID.X ;  /* 0x0000000000327919 */ /* 0x010e220000002100 */
[----:B------:R-:W-:Y:S01]  /*0820*/  BSSY.RECONVERGENT B0, `(.L_x_0) ;  /* 0x000004f000007945 */ /* 0x000fe20003800200 */
[----:B------:R-:W-:Y:S01]  /*0830*/  BAR.SYNC.DEFER_BLOCKING 0x0 ;  /* 0x0000000000007b1d */ /* 0x000fe20000010000 */
[----:B0-----:R-:W-:-:S13]  /*0840*/  ISETP.GT.U32.AND P0, PT, R50, 0x8, PT ;  /* 0x000000083200780c */ /* 0x001fda0003f04070 */
[----:B------:R-:W-:Y:S05]  /*0850*/  @P0 BRA `(.L_x_1) ;  /* 0x00000004002c0947 */ /* 0x000fea0003800000 */
[----:B------:R-:W-:Y:S01]  /*0860*/  HFMA2 R17, -RZ, RZ, 0, 0 ;  /* 0x00000000ff117431 */ /* 0x000fe200000001ff */
[----:B------:R-:W-:Y:S01]  /*0870*/  UIMAD UR5, UR6, 0x4b, UR7 ;  /* 0x0000004b060578a4 */ /* 0x000fe2000f8e0207 */
[----:B------:R-:W-:Y:S01]  /*0880*/  LOP3.LUT R27, R14, 0xff, RZ, 0xc0, !PT ;  /* 0x000000ff0e1b7812 */ /* 0x000fe200078ec0ff */
[----:B------:R-:W0:Y:S01]  /*0890*/  LDCU.64 UR10, c[0x0][0x380] ;  /* 0x00007000ff0a77ac */ /* 0x000e220008000a00 */
[----:B------:R-:W-:Y:S02]  /*08a0*/  LOP3.LUT R21, R0, 0xff, RZ, 0xc0, !PT ;  /* 0x000000ff00157812 */ /* 0x000fe400078ec0ff */
[----:B------:R-:W-:Y:S01]  /*08b0*/  LOP3.LUT R19, R2, 0xff, RZ, 0xc0, !PT ;  /* 0x000000ff02137812 */ /* 0x000fe200078ec0ff */
[----:B------:R-:W-:Y:S01]  /*08c0*/  UIMAD UR5, UR5, 0x600, UR4 ;  /* 0x00000600050578a4 */ /* 0x000fe2000f8e0204 */
[----:B------:R-:W-:Y:S01]  /*08d0*/  LOP3.LUT R23, R3, 0xff, RZ, 0xc0, !PT ;  /* 0x000000ff03177812 */ /* 0x000fe200078ec0ff */
[----:B------:R-:W-:Y:S01]  /*08e0*/  IMAD.WIDE.U32 R20, R21, 0x400, R12 ;  /* 0x0000040015147825 */ /* 0x000fe200078e000c */
[----:B------:R-:W-:Y:S01]  /*08f0*/  LOP3.LUT R25, R4, 0xff, RZ, 0xc0, !PT ;  /* 0x000000ff04197812 */ /* 0x000fe200078ec0ff */
[----:B------:R-:W-:-:S02]  /*0900*/  USHF.L.U32 UR5, UR5, 0x1, URZ ;  /* 0x0000000105057899 */ /* 0x000fc400080006ff */
[----:B------:R-:W-:-:S04]  /*0910*/  IMAD.WIDE.U32 R26, R27, 0x400, R16 ;  /* 0x000004001b1a7825 */ /* 0x000fc800078e0010 */
[----:B------:R-:W-:Y:S01]  /*0920*/  IMAD.WIDE.U32 R18, R19, 0x400, R10 ;  /* 0x0000040013127825 */ /* 0x000fe200078e000a */
[----:B------:R-:W-:Y:S02]  /*0930*/  IADD3 R5, P3, PT, R26, UR5, RZ ;  /* 0x000000051a057c10 */ /* 0x000fe4000ff7e0ff */
[----:B------:R-:W-:Y:S01]  /*0940*/  IADD3 R20, P1, PT, R20, UR5, RZ ;  /* 0x0000000514147c10 */ /* 0x000fe2000ff3e0ff */
[----:B------:R-:W-:Y:S01]  /*0950*/  IMAD.WIDE.U32 R22, R23, 0x400, R6 ;  /* 0x0000040017167825 */ /* 0x000fe200078e0006 */
[----:B------:R-:W-:Y:S02]  /*0960*/  IADD3 R29, P0, PT, R18, UR5, RZ ;  /* 0x00000005121d7c10 */ /* 0x000fe4000ff1e0ff */
[----:B------:R-:W-:Y:S01]  /*0970*/  IADD3.X R18, PT, PT, RZ, R27, RZ, P3, !PT ;  /* 0x0000001bff127210 */ /* 0x000fe20001ffe4ff */
[----:B------:R-:W-:Y:S01]  /*0980*/  IMAD.WIDE.U32 R24, R25, 0x400, R8 ;  /* 0x0000040019187825 */ /* 0x000fe200078e0008 */
[----:B------:R-:W-:Y:S01]  /*0990*/  IADD3.X R21, PT, PT, RZ, R21, RZ, P1, !PT ;  /* 0x00000015ff157210 */ /* 0x000fe20000ffe4ff */
[----:B------:R-:W1:Y:S01]  /*09a0*/  LDC.64 R26, c[0x0][0x380] ;  /* 0x0000e000ff1a7b82 */ /* 0x000e620000000a00 */
[----:B------:R-:W-:-:S02]  /*09b0*/  IADD3.X R30, PT, PT, RZ, R19, RZ, P0, !PT ;  /* 0x00000013ff1e7210 */ /* 0x000fc400007fe4ff */
[----:B------:R-:W-:Y:S02]  /*09c0*/  IADD3 R17, P1, PT, R22, UR5, RZ ;  /* 0x0000000516117c10 */ /* 0x000fe4000ff3e0ff */
[----:B------:R-:W-:Y:S02]  /*09d0*/  IADD3 R15, P2, PT, R24, UR5, RZ ;  /* 0x00000005180f7c10 */ /* 0x000fe4000ff5e0ff */
[C---:B0-----:R-:W-:Y:S02]  /*09e0*/  LEA R28, P0, R29.reuse, UR10, 0x2 ;  /* 0x0000000a1d1c7c11 */ /* 0x041fe4000f8010ff */
[----:B------:R-:W-:Y:S02]  /*09f0*/  IADD3.X R22, PT, PT, RZ, R23, RZ, P1, !PT ;  /* 0x00000017ff167210 */ /* 0x000fe40000ffe4ff */
[----:B------:R-:W-:Y:S02]  /*0a00*/  IADD3.X R24, PT, PT, RZ, R25, RZ, P2, !PT ;  /* 0x00000019ff187210 */ /* 0x000fe400017fe4ff */
[----:B------:R-:W-:-:S02]  /*0a10*/  LEA.HI.X R29, R29, UR11, R30, 0x2, P0 ;  /* 0x0000000b1d1d7c11 */ /* 0x000fc400080f141e */
[----:B------:R-:W-:Y:S02]  /*0a20*/  LEA R32, P1, R17, UR10, 0x2 ;  /* 0x0000000a11207c11 */ /* 0x000fe4000f8210ff */
[----:B------:R-:W-:Y:S02]  /*0a30*/  LEA R34, P2, R15, UR10, 0x2 ;  /* 0x0000000a0f227c11 */ /* 0x000fe4000f8410ff */
[----:B------:R-:W-:Y:S02]  /*0a40*/  LEA R36, P3, R5, UR10, 0x2 ;  /* 0x0000000a05247c11 */ /* 0x000fe4000f8610ff */
[----:B------:R-:W-:Y:S02]  /*0a50*/  LEA R30, P0, R20, UR10, 0x2 ;  /* 0x0000000a141e7c11 */ /* 0x000fe4000f8010ff */
[----:B------:R-:W-:Y:S02]  /*0a60*/  LEA.HI.X R33, R17, UR11, R22, 0x2, P1 ;  /* 0x0000000b11217c11 */ /* 0x000fe400088f1416 */
[----:B------:R-:W-:-:S02]  /*0a70*/  LEA.HI.X R35, R15, UR11, R24, 0x2, P2 ;  /* 0x0000000b0f237c11 */ /* 0x000fc400090f1418 */
[----:B------:R-:W-:Y:S01]  /*0a80*/  LEA.HI.X R37, R5, UR11, R18, 0x2, P3 ;  /* 0x0000000b05257c11 */ /* 0x000fe200098f1412 */
[----:B------:R-:W2:Y:S01]  /*0a90*/  LDG.E.CONSTANT R43, desc[UR12][R32.64+0x4] ;  /* 0x0000040c202b7981 */ /* 0x000ea2000c1e9900 */
[----:B------:R-:W-:Y:S02]  /*0aa0*/  LEA.HI.X R31, R20, UR11, R21, 0x2, P0 ;  /* 0x0000000b141f7c11 */ /* 0x000fe400080f1415 */
[----:B------:R-:W-:Y:S01]  /*0ab0*/  LOP3.LUT R5, R2, 0xff, RZ, 0xc0, !PT ;  /* 0x000000ff02057812 */ /* 0x000fe200078ec0ff */
[----:B------:R-:W4:Y:S01]  /*0ac0*/  LDG.E.CONSTANT R45, desc[UR12][R34.64+0x4] ;  /* 0x0000040c222d7981 */ /* 0x000f22000c1e9900 */
[----:B------:R-:W-:Y:S02]  /*0ad0*/  LOP3.LUT R15, R0, 0xff, RZ, 0xc0, !PT ;  /* 0x000000ff000f7812 */ /* 0x000fe400078ec0ff */
[----:B------:R-:W-:Y:S01]  /*0ae0*/  LOP3.LUT R17, R3, 0xff, RZ, 0xc0, !PT ;  /* 0x000000ff03117812 */ /* 0x000fe200078ec0ff */
[----:B------:R-:W5:Y:S01]  /*0af0*/  LDG.E.CONSTANT R41, desc[UR12][R30.64+0x4] ;  /* 0x0000040c1e297981 */ /* 0x000f62000c1e9900 */
[----:B------:R-:W-:-:S02]  /*0b00*/  LOP3.LUT R19, R4, 0xff, RZ, 0xc0, !PT ;  /* 0x000000ff04137812 */ /* 0x000fc400078ec0ff */
[----:B------:R-:W-:Y:S01]  /*0b10*/  LOP3.LUT R21, R14, 0xff, RZ, 0xc0, !PT ;  /* 0x000000ff0e157812 */ /* 0x000fe200078ec0ff */
[----:B------:R-:W3:Y:S01]  /*0b20*/  LDG.E.CONSTANT R47, desc[UR12][R36.64+0x4] ;  /* 0x0000040c242f7981 */ /* 0x000ee2000c1e9900 */
[----:B------:R-:W-:Y:S02]  /*0b30*/  LEA R5, R5, R10, 0xa ;  /* 0x0000000a05057211 */ /* 0x000fe400078e50ff */
[----:B------:R-:W-:Y:S02]  /*0b40*/  LEA R15, R15, R12, 0xa ;  /* 0x0000000c0f0f7211 */ /* 0x000fe400078e50ff */
[----:B------:R-:W-:Y:S02]  /*0b50*/  LEA R17, R17, R6, 0xa ;  /* 0x0000000611117211 */ /* 0x000fe400078e50ff */
[----:B------:R-:W-:Y:S02]  /*0b60*/  LEA R19, R19, R8, 0xa ;  /* 0x0000000813137211 */ /* 0x000fe400078e50ff */
[----:B------:R-:W-:-:S02]  /*0b70*/  LEA R21, R21, R16, 0xa ;  /* 0x0000001015157211 */ /* 0x000fc400078e50ff */
[----:B------:R-:W-:Y:S02]  /*0b80*/  IADD3 R5, PT, PT, R5, UR5, RZ ;  /* 0x0000000505057c10 */ /* 0x000fe4000fffe0ff */
[----:B------:R-:W-:Y:S02]  /*0b90*/  IADD3 R15, PT, PT, R15, UR5, RZ ;  /* 0x000000050f0f7c10 */ /* 0x000fe4000fffe0ff */
[----:B------:R-:W-:Y:S02]  /*0ba0*/  IADD3 R17, PT, PT, R17, UR5, RZ ;  /* 0x0000000511117c10 */ /* 0x000fe4000fffe0ff */
[----:B------:R-:W-:Y:S01]  /*0bb0*/  IADD3 R25, PT, PT, R19, UR5, RZ ;  /* 0x0000000513197c10 */ /* 0x000fe2000fffe0ff */
[----:B-1----:R-:W-:Y:S01]  /*0bc0*/  IMAD.WIDE.U32 R18, R5, 0x4, R26 ;  /* 0x0000000405127825 */ /* 0x002fe200078e001a */
[----:B------:R-:W-:-:S03]  /*0bd0*/  IADD3 R39, PT, PT, R21, UR5, RZ ;  /* 0x0000000515277c10 */ /* 0x000fc6000fffe0ff */
[--C-:B------:R-:W-:Y:S01]  /*0be0*/  IMAD.WIDE.U32 R20, R15, 0x4, R26.reuse ;  /* 0x000000040f147825 */ /* 0x100fe200078e001a */
[----:B------:R-:W3:Y:S03]  /*0bf0*/  LDG.E.CONSTANT R38, desc[UR12][R18.64] ;  /* 0x0000000c12267981 */ /* 0x000ee6000c1e9900 */
[--C-:B------:R-:W-:Y:S01]  /*0c00*/  IMAD.WIDE.U32 R22, R17, 0x4, R26.reuse ;  /* 0x0000000411167825 */ /* 0x100fe200078e001a */
[----:B------:R-:W5:Y:S03]  /*0c10*/  LDG.E.CONSTANT R40, desc[UR12][R20.64] ;  /* 0x0000000c14287981 */ /* 0x000f66000c1e9900 */
[--C-:B------:R-:W-:Y:S01]  /*0c20*/  IMAD.WIDE.U32 R24, R25, 0x4, R26.reuse ;  /* 0x0000000419187825 */ /* 0x100fe200078e001a */
[----:B------:R-:W2:Y:S03]  /*0c30*/  LDG.E.CONSTANT R42, desc[UR12][R22.64] ;  /* 0x0000000c162a7981 */ /* 0x000ea6000c1e9900 */
[----:B------:R-:W-:Y:S01]  /*0c40*/  IMAD.WIDE.U32 R26, R39, 0x4, R26 ;  /* 0x00000004271a7825 */ /* 0x000fe200078e001a */
[----:B------:R-:W4:Y:S04]  /*0c50*/  LDG.E.CONSTANT R44, desc[UR12][R24.64] ;  /* 0x0000000c182c7981 */ /* 0x000f28000c1e9900 */
[----:B------:R-:W3:Y:S04]  /*0c60*/  LDG.E.CONSTANT R39, desc[UR12][R28.64+0x4] ;  /* 0x0000040c1c277981 */ /* 0x000ee8000c1e9900 */
[----:B------:R-:W3:Y:S01]  /*0c70*/  LDG.E.CONSTANT R46, desc[UR12][R26.64] ;  /* 0x0000000c1a2e7981 */ /* 0x000ee2000c1e9900 */
[----:B------:R-:W0:Y:S01]  /*0c80*/  S2R R48, SR_CgaCtaId ;  /* 0x0000000000307919 */ /* 0x000e220000008800 */
[----:B------:R-:W-:-:S04]  /*0c90*/  MOV R5, 0x400 ;  /* 0x0000040000057802 */ /* 0x000fc80000000f00 */
[----:B0-----:R-:W-:-:S05]  /*0ca0*/  LEA R5, R48, R5, 0x18 ;  /* 0x0000000530057211 */ /* 0x001fca00078ec0ff */
[----:B------:R-:W-:-:S05]  /*0cb0*/  IMAD R5, R50, 0x28, R5 ;  /* 0x0000002832057824 */ /* 0x000fca00078e0205 */
[----:B-----5:R0:W-:Y:S04]  /*0cc0*/  STS.64 [R5+0x8], R40 ;  /* 0x0000082805007388 */ /* 0x0201e80000000a00 */
[----:B--2---:R0:W-:Y:S04]  /*0cd0*/  STS.64 [R5+0x10], R42 ;  /* 0x0000102a05007388 */ /* 0x0041e80000000a00 */
[----:B----4-:R0:W-:Y:S04]  /*0ce0*/  STS.64 [R5+0x18], R44 ;  /* 0x0000182c05007388 */ /* 0x0101e80000000a00 */
[----:B---3--:R0:W-:Y:S04]  /*0cf0*/  STS.64 [R5], R38 ;  /* 0x0000002605007388 */ /* 0x0081e80000000a00 */
[----:B------:R0:W-:Y:S02]  /*0d00*/  STS.64 [R5+0x20], R46 ;  /* 0x0000202e05007388 */ /* 0x0001e40000000a00 */
.L_x_1:
[----:B------:R-:W-:Y:S05]  /*0d10*/  BSYNC.RECONVERGENT B0 ;  /* 0x0000000000007941 */ /* 0x000fea0003800200 */
.L_x_0:
[----:B------:R-:W1:Y:S01]  /*0d20*/  S2UR UR8, SR_CTAID.X ;  /* 0x00000000000879c3 */ /* 0x000e620000002500 */
[C---:B------:R-:W-:Y:S01]  /*0d30*/  ISETP.GT.U32.AND P0, PT, R50.reuse, 0x1f, PT ;  /* 0x0000001f3200780c */ /* 0x040fe20003f04070 */
[----:B------:R-:W-:Y:S01]  /*0d40*/  UMOV UR5, 0x400 ;  /* 0x0000040000057882 */ /* 0x000fe20000000000 */
[----:B------:R-:W-:Y:S01]  /*0d50*/  BSSY.RECONVERGENT B0, `(.L_x_2) ;  /* 0x0000029000007945 */ /* 0x000fe20003800200 */
[----:B------:R-:W-:Y:S01]  /*0d60*/  UIADD3 UR5, UPT, UPT, UR5, 0x168, URZ ;  /* 0x0000016805057890 */ /* 0x000fe2000fffe0ff */
[C---:B------:R-:W-:Y:S02]  /*0d70*/  ISETP.GT.U32.AND P1, PT, R50.reuse, 0x13, PT ;  /* 0x000000133200780c */ /* 0x040fe40003f24070 */
[C---:B------:R-:W-:Y:S01]  /*0d80*/  ISETP.GT.U32.AND P2, PT, R50.reuse, 0x7, PT ;  /* 0x000000073200780c */ /* 0x040fe20003f44070 */
[----:B------:R-:W2:Y:S01]  /*0d90*/  S2UR UR10, SR_CgaCtaId ;  /* 0x00000000000a79c3 */ /* 0x000ea20000008800 */
[C---:B0-----:R-:W-:Y:S02]  /*0da0*/  SHF.L.U32 R5, R50.reuse, 0x2, RZ ;  /* 0x0000000232057819 */ /* 0x041fe400000006ff */
[----:B------:R-:W-:Y:S01]  /*0db0*/  SHF.L.U32 R15, R50, 0x4, RZ ;  /* 0x00000004320f7819 */ /* 0x000fe200000006ff */
[----:B-1----:R-:W-:-:S04]  /*0dc0*/  USHF.L.U32 UR8, UR8, 0x6, URZ ;  /* 0x0000000608087899 */ /* 0x002fc800080006ff */
[----:B------:R-:W-:Y:S02]  /*0dd0*/  ULOP3.LUT UR8, UR8, 0xc0, URZ, 0xc0, !UPT ;  /* 0x000000c008087892 */ /* 0x000fe4000f8ec0ff */
[----:B--2---:R-:W-:Y:S02]  /*0de0*/  ULEA UR5, UR10, UR5, 0x18 ;  /* 0x000000050a057291 */ /* 0x004fe4000f8ec0ff */
[----:B------:R-:W-:Y:S01]  /*0df0*/  ULEA UR8, UR4, UR8, 0x9 ;  /* 0x0000000804087291 */ /* 0x000fe2000f8e48ff */
[----:B------:R-:W-:Y:S11]  /*0e00*/  @P0 BRA `(.L_x_3) ;  /* 0x0000000000740947 */ /* 0x000ff60003800000 */
[----:B------:R-:W0:Y:S01]  /*0e10*/  LDC.64 R24, c[0x0][0x388] ;  /* 0x0000e200ff187b82 */ /* 0x000e220000000a00 */
[C---:B------:R-:W-:Y:S02]  /*0e20*/  IADD3 R17, PT, PT, R5.reuse, 0x1, RZ ;  /* 0x0000000105117810 */ /* 0x040fe40007ffe0ff */
[C---:B------:R-:W-:Y:S02]  /*0e30*/  IADD3 R21, PT, PT, R5.reuse, 0x2, RZ ;  /* 0x0000000205157810 */ /* 0x040fe40007ffe0ff */
[----:B------:R-:W-:Y:S02]  /*0e40*/  IADD3 R23, PT, PT, R5, 0x3, RZ ;  /* 0x0000000305177810 */ /* 0x000fe40007ffe0ff */
[C---:B------:R-:W-:Y:S02]  /*0e50*/  LOP3.LUT R19, R17.reuse, 0x3d, RZ, 0xc0, !PT ;  /* 0x0000003d11137812 */ /* 0x040fe400078ec0ff */
[----:B------:R-:W-:Y:S02]  /*0e60*/  SHF.L.U32 R20, R17, 0x2, RZ ;  /* 0x0000000211147819 */ /* 0x000fe400000006ff */
[----:B------:R-:W-:-:S02]  /*0e70*/  LOP3.LUT R18, R5, 0x3c, RZ, 0xc0, !PT ;  /* 0x0000003c05127812 */ /* 0x000fc400078ec0ff */
[C---:B------:R-:W-:Y:S02]  /*0e80*/  LOP3.LUT R17, R21.reuse, 0x3e, RZ, 0xc0, !PT ;  /* 0x0000003e15117812 */ /* 0x040fe400078ec0ff */
[----:B------:R-:W-:Y:S02]  /*0e90*/  SHF.L.U32 R22, R21, 0x2, RZ ;  /* 0x0000000215167819 */ /* 0x000fe400000006ff */
[C---:B------:R-:W-:Y:S02]  /*0ea0*/  LOP3.LUT R21, R23.reuse, 0x3f, RZ, 0xc0, !PT ;  /* 0x0000003f17157812 */ /* 0x040fe400078ec0ff */
[----:B------:R-:W-:Y:S02]  /*0eb0*/  SHF.L.U32 R26, R23, 0x2, RZ ;  /* 0x00000002171a7819 */ /* 0x000fe400000006ff */
[----:B------:R-:W-:Y:S02]  /*0ec0*/  LOP3.LUT R18, R18, 0x100, R15, 0xf8, !PT ;  /* 0x0000010012127812 */ /* 0x000fe400078ef80f */
[----:B------:R-:W-:-:S02]  /*0ed0*/  LOP3.LUT R20, R19, 0x100, R20, 0xf8, !PT ;  /* 0x0000010013147812 */ /* 0x000fc400078ef814 */
[----:B------:R-:W-:Y:S02]  /*0ee0*/  LOP3.LUT R17, R17, 0x100, R22, 0xf8, !PT ;  /* 0x0000010011117812 */ /* 0x000fe400078ef816 */
[----:B------:R-:W-:Y:S02]  /*0ef0*/  LOP3.LUT R26, R21, 0x100, R26, 0xf8, !PT ;  /* 0x00000100151a7812 */ /* 0x000fe400078ef81a */
[----:B------:R-:W-:Y:S02]  /*0f00*/  IADD3 R19, PT, PT, R18, UR8, RZ ;  /* 0x0000000812137c10 */ /* 0x000fe4000fffe0ff */
[----:B------:R-:W-:Y:S02]  /*0f10*/  IADD3 R21, PT, PT, R20, UR8, RZ ;  /* 0x0000000814157c10 */ /* 0x000fe4000fffe0ff */
[----:B------:R-:W-:Y:S01]  /*0f20*/  IADD3 R17, PT, PT, R17, UR8, RZ ;  /* 0x0000000811117c10 */ /* 0x000fe2000fffe0ff */
[----:B0-----:R-:W-:Y:S01]  /*0f30*/  IMAD.WIDE.U32 R18, R19, 0x4, R24 ;  /* 0x0000000413127825 */ /* 0x001fe200078e0018 */
[----:B------:R-:W-:-:S03]  /*0f40*/  IADD3 R27, PT, PT, R26, UR8, RZ ;  /* 0x000000081a1b7c10 */ /* 0x000fc6000fffe0ff */
[--C-:B------:R-:W-:Y:S01]  /*0f50*/  IMAD.WIDE.U32 R20, R21, 0x4, R24.reuse ;  /* 0x0000000415147825 */ /* 0x100fe200078e0018 */
[----:B------:R-:W2:Y:S03]  /*0f60*/  LDG.E.CONSTANT R26, desc[UR12][R18.64] ;  /* 0x0000000c121a7981 */ /* 0x000ea6000c1e9900 */
[----:B------:R-:W-:-:S04]  /*0f70*/  IMAD.WIDE.U32 R22, R17, 0x4, R24 ;  /* 0x0000000411167825 */ /* 0x000fc800078e0018 */
[----:B------:R-:W-:Y:S01]  /*0f80*/  IMAD.WIDE.U32 R24, R27, 0x4, R24 ;  /* 0x000000041b187825 */ /* 0x000fe200078e0018 */
[----:B------:R-:W4:Y:S04]  /*0f90*/  LDG.E.CONSTANT R28, desc[UR12][R22.64] ;  /* 0x0000000c161c7981 */ /* 0x000f28000c1e9900 */
[----:B------:R-:W2:Y:S04]  /*0fa0*/  LDG.E.CONSTANT R27, desc[UR12][R20.64] ;  /* 0x0000000c141b7981 */ /* 0x000ea8000c1e9900 */
[----:B------:R-:W4:Y:S04]  /*0fb0*/  LDG.E.CONSTANT R29, desc[UR12][R24.64] ;  /* 0x0000000c181d7981 */ /* 0x000f28000c1e9900 */
[----:B--2---:R0:W-:Y:S04]  /*0fc0*/  STS.64 [R15+UR5], R26 ;  /* 0x0000001a0f007988 */ /* 0x0041e80008000a05 */
[----:B----4-:R0:W-:Y:S02]  /*0fd0*/  STS.64 [R15+UR5+0x8], R28 ;  /* 0x0000081c0f007988 */ /* 0x0101e40008000a05 */
.L_x_3:
[----:B------:R-:W-:Y:S05]  /*0fe0*/  BSYNC.RECONVERGENT B0 ;  /* 0x0000000000007941 */ /* 0x000fea0003800200 */
.L_x_2:
[----:B------:R-:W-:Y:S04]  /*0ff0*/  BSSY.RECONVERGENT B0, `(.L_x_4) ;  /* 0x0000021000007945 */ /* 0x000fe80003800200 */
[----:B------:R-:W-:Y:S05]  /*1000*/  @P1 BRA `(.L_x_5) ;  /* 0x00000000007c1947 */ /* 0x000fea0003800000 */
[----:B------:R-:W1:Y:S01]  /*1010*/  LDC.64 R24, c[0x0][0x388] ;  /* 0x0000e200ff187b82 */ /* 0x000e620000000a00 */
[C---:B------:R-:W-:Y:S02]  /*1020*/  IADD3 R17, PT, PT, R5.reuse, 0x30, RZ ;  /* 0x0000003005117810 */ /* 0x040fe40007ffe0ff */
[C---:B------:R-:W-:Y:S02]  /*1030*/  IADD3 R19, PT, PT, R5.reuse, 0x31, RZ ;  /* 0x0000003105137810 */ /* 0x040fe40007ffe0ff */
[C---:B------:R-:W-:Y:S02]  /*1040*/  IADD3 R21, PT, PT, R5.reuse, 0x32, RZ ;  /* 0x0000003205157810 */ /* 0x040fe40007ffe0ff */
[----:B------:R-:W-:Y:S02]  /*1050*/  IADD3 R23, PT, PT, R5, 0x33, RZ ;  /* 0x0000003305177810 */ /* 0x000fe40007ffe0ff */
[----:B------:R-:W-:Y:S02]  /*1060*/  LOP3.LUT R18, R17, 0x3c, RZ, 0xc0, !PT ;  /* 0x0000003c11127812 */ /* 0x000fe400078ec0ff */
[----:B------:R-:W-:-:S02]  /*1070*/  LOP3.LUT R20, R19, 0x3d, RZ, 0xc0, !PT ;  /* 0x0000003d13147812 */ /* 0x000fc400078ec0ff */
[----:B------:R-:W-:Y:S02]  /*1080*/  LOP3.LUT R22, R21, 0x3e, RZ, 0xc0, !PT ;  /* 0x0000003e15167812 */ /* 0x000fe400078ec0ff */
[----:B------:R-:W-:Y:S02]  /*1090*/  SHF.L.U32 R17, R17, 0x2, RZ ;  /* 0x0000000211117819 */ /* 0x000fe400000006ff */
[----:B------:R-:W-:Y:S02]  /*10a0*/  SHF.L.U32 R19, R19, 0x2, RZ ;  /* 0x0000000213137819 */ /* 0x000fe400000006ff */
[----:B------:R-:W-:Y:S02]  /*10b0*/  SHF.L.U32 R21, R21, 0x2, RZ ;  /* 0x0000000215157819 */ /* 0x000fe400000006ff */
[C---:B0-----:R-:W-:Y:S02]  /*10c0*/  LOP3.LUT R26, R23.reuse, 0x3f, RZ, 0xc0, !PT ;  /* 0x0000003f171a7812 */ /* 0x041fe400078ec0ff */
[----:B------:R-:W-:-:S02]  /*10d0*/  SHF.L.U32 R23, R23, 0x2, RZ ;  /* 0x0000000217177819 */ /* 0x000fc400000006ff */
[----:B------:R-:W-:Y:S02]  /*10e0*/  LOP3.LUT R17, R18, 0x100, R17, 0xf8, !PT ;  /* 0x0000010012117812 */ /* 0x000fe400078ef811 */
[----:B------:R-:W-:Y:S02]  /*10f0*/  LOP3.LUT R19, R20, 0x100, R19, 0xf8, !PT ;  /* 0x0000010014137812 */ /* 0x000fe400078ef813 */
[----:B------:R-:W-:Y:S02]  /*1100*/  LOP3.LUT R22, R22, 0x100, R21, 0xf8, !PT ;  /* 0x0000010016167812 */ /* 0x000fe400078ef815 */
[----:B------:R-:W-:Y:S02]  /*1110*/  LOP3.LUT R26, R26, 0x100, R23, 0xf8, !PT ;  /* 0x000001001a1a7812 */ /* 0x000fe400078ef817 */
[----:B------:R-:W-:Y:S02]  /*1120*/  IADD3 R17, PT, PT, R17, UR8, RZ ;  /* 0x0000000811117c10 */ /* 0x000fe4000fffe0ff */
[----:B------:R-:W-:-:S02]  /*1130*/  IADD3 R21, PT, PT, R19, UR8, RZ ;  /* 0x0000000813157c10 */ /* 0x000fc4000fffe0ff */
[----:B------:R-:W-:Y:S01]  /*1140*/  IADD3 R23, PT, PT, R22, UR8, RZ ;  /* 0x0000000816177c10 */ /* 0x000fe2000fffe0ff */
[----:B-1----:R-:W-:Y:S01]  /*1150*/  IMAD.WIDE.U32 R18, R17, 0x4, R24 ;  /* 0x0000000411127825 */ /* 0x002fe200078e0018 */
        /* <DEDUP_REMOVED lines=8> */
[----:B--2---:R1:W-:Y:S04]  /*11e0*/  STS.64 [R15+UR5+0xc0], R26 ;  /* 0x0000c01a0f007988 */ /* 0x0043e80008000a05 */
[----:B----4-:R1:W-:Y:S02]  /*11f0*/  STS.64 [R15+UR5+0xc8], R28 ;  /* 0x0000c81c0f007988 */ /* 0x0103e40008000a05 */
.L_x_5:
[----:B------:R-:W-:Y:S05]  /*1200*/  BSYNC.RECONVERGENT B0 ;  /* 0x0000000000007941 */ /* 0x000fea0003800200 */
.L_x_4:
[----:B------:R-:W-:Y:S04]  /*1210*/  BSSY.RECONVERGENT B0, `(.L_x_6) ;  /* 0x0000015000007945 */ /* 0x000fe80003800200 */
[----:B------:R-:W-:Y:S05]  /*1220*/  @P2 BRA `(.L_x_7) ;  /* 0x00000000004c2947 */ /* 0x000fea0003800000 */
[----:B------:R-:W2:Y:S01]  /*1230*/  LDC.64 R20, c[0x0][0x388] ;  /* 0x0000e200ff147b82 */ /* 0x000ea20000000a00 */
[C---:B------:R-:W-:Y:S02]  /*1240*/  LOP3.LUT R19, R5.reuse, 0x3c, RZ, 0xc0, !PT ;  /* 0x0000003c05137812 */ /* 0x040fe400078ec0ff */
[C---:B------:R-:W-:Y:S02]  /*1250*/  IADD3 R18, PT, PT, R5.reuse, 0x22, RZ ;  /* 0x0000002205127810 */ /* 0x040fe40007ffe0ff */
[----:B------:R-:W-:Y:S02]  /*1260*/  IADD3 R17, PT, PT, R5, 0x21, RZ ;  /* 0x0000002105117810 */ /* 0x000fe40007ffe0ff */
[----:B------:R-:W-:Y:S02]  /*1270*/  LOP3.LUT R5, R19, 0x20, RZ, 0x3c, !PT ;  /* 0x0000002013057812 */ /* 0x000fe400078e3cff */
[----:B------:R-:W-:Y:S02]  /*1280*/  LOP3.LUT R18, R18, 0x3e, RZ, 0xc0, !PT ;  /* 0x0000003e12127812 */ /* 0x000fe400078ec0ff */
[----:B------:R-:W-:-:S02]  /*1290*/  LOP3.LUT R17, R17, 0x3d, RZ, 0xc0, !PT ;  /* 0x0000003d11117812 */ /* 0x000fc400078ec0ff */
[----:B------:R-:W-:Y:S02]  /*12a0*/  IADD3 R5, PT, PT, R5, UR8, RZ ;  /* 0x0000000805057c10 */ /* 0x000fe4000fffe0ff */
[----:B------:R-:W-:Y:S02]  /*12b0*/  IADD3 R23, PT, PT, R18, UR8, RZ ;  /* 0x0000000812177c10 */ /* 0x000fe4000fffe0ff */
[----:B------:R-:W-:Y:S01]  /*12c0*/  IADD3 R17, PT, PT, R17, UR8, RZ ;  /* 0x0000000811117c10 */ /* 0x000fe2000fffe0ff */
[----:B--2---:R-:W-:-:S04]  /*12d0*/  IMAD.WIDE.U32 R18, R5, 0x4, R20 ;  /* 0x0000000405127825 */ /* 0x004fc800078e0014 */
[--C-:B------:R-:W-:Y:S01]  /*12e0*/  IMAD.WIDE.U32 R22, R23, 0x4, R20.reuse ;  /* 0x0000000417167825 */ /* 0x100fe200078e0014 */
[----:B------:R-:W2:Y:S03]  /*12f0*/  LDG.E.CONSTANT R24, desc[UR12][R18.64+0x400] ;  /* 0x0004000c12187981 */ /* 0x000ea6000c1e9900 */
[----:B------:R-:W-:Y:S01]  /*1300*/  IMAD.WIDE.U32 R20, R17, 0x4, R20 ;  /* 0x0000000411147825 */ /* 0x000fe200078e0014 */
[----:B01----:R-:W4:Y:S04]  /*1310*/  LDG.E.CONSTANT R26, desc[UR12][R22.64+0x400] ;  /* 0x0004000c161a7981 */ /* 0x003f28000c1e9900 */
[----:B------:R-:W2:Y:S04]  /*1320*/  LDG.E.CONSTANT R25, desc[UR12][R20.64+0x400] ;  /* 0x0004000c14197981 */ /* 0x000ea8000c1e9900 */
[----:B------:R-:W4:Y:S04]  /*1330*/  LDG.E.CONSTANT R27, desc[UR12][R20.64+0x408] ;  /* 0x0004080c141b7981 */ /* 0x000f28000c1e9900 */
[----:B--2---:R2:W-:Y:S04]  /*1340*/  STS.64 [R15+UR5+0x180], R24 ;  /* 0x000180180f007988 */ /* 0x0045e80008000a05 */
[----:B----4-:R2:W-:Y:S02]  /*1350*/  STS.64 [R15+UR5+0x188], R26 ;  /* 0x0001881a0f007988 */ /* 0x0105e40008000a05 */
.L_x_7:
[----:B------:R-:W-:Y:S05]  /*1360*/  BSYNC.RECONVERGENT B0 ;  /* 0x0000000000007941 */ /* 0x000fea0003800200 */
.L_x_6:
[----:B------:R-:W-:Y:S01]  /*1370*/  BAR.SYNC.DEFER_BLOCKING 0x0 ;  /* 0x0000000000007b1d */ /* 0x000fe20000010000 */
[----:B------:R-:W-:-:S05]  /*1380*/  UPLOP3.LUT UP0, UPT, UPT, UPT, UPT, 0x80, 0x8 ;  /* 0x000000000008789c */ /* 0x000fca0003f0f070 */
[----:B------:R-:W-:-:S06]  /*1390*/  UMOV UR5, URZ ;  /* 0x000000ff00057c82 */ /* 0x000fcc0008000000 */
.L_x_9:
[----:B------:R-:W-:-:S09]  /*13a0*/  ULEA UR11, UR5, UR14, 0x2 ;  /* 0x0000000e050b7291 */ /* 0x000fd2000f8e10ff */
[----:B----4-:R-:W5:Y:S04]  /*13b0*/  LDL.64 R30, [UR11] ;  /* 0x0000000bff1e7983 */ /* 0x010f680008100a00 */
[----:B------:R-:W5:Y:S04]  /*13c0*/  LDL.64 R114, [UR11+0xc0] ;  /* 0x0000c00bff727983 */ /* 0x000f680008100a00 */
[----:B------:R-:W5:Y:S04]  /*13d0*/  LDL.64 R128, [UR11+0xe0] ;  /* 0x0000e00bff807983 */ /* 0x000f680008100a00 */
[----:B01----:R-:W5:Y:S04]  /*13e0*/  LDL.64 R28, [UR11+0xf0] ;  /* 0x0000f00bff1c7983 */ /* 0x003f680008100a00 */
[----:B--2---:R-:W5:Y:S04]  /*13f0*/  LDL.64 R26, [UR11+0x1e0] ;  /* 0x0001e00bff1a7983 */ /* 0x004f680008100a00 */
[----:B------:R-:W5:Y:S04]  /*1400*/  LDL.64 R24, [UR11+0x2d0] ;  /* 0x0002d00bff187983 */ /* 0x000f680008100a00 */
        /* <DEDUP_REMOVED lines=53> */
[----:B------:R-:W5:Y:S01]  /*1760*/  LDL.64 R126, [UR11+0x3b0] ;  /* 0x0003b00bff7e7983 */ /* 0x000f620008100a00 */
[----:B------:R-:W-:Y:S01]  /*1770*/  HFMA2 R138, -RZ, RZ, 0, 0 ;  /* 0x00000000ff8a7431 */ /* 0x000fe200000001ff */
[----:B------:R-:W-:Y:S01]  /*1780*/  UPLOP3.LUT UP1, UPT, UPT, UPT, UP0, 0x80, 0x8 ;  /* 0x000000000008789c */ /* 0x000fe20003f2f000 */
[----:B------:R-:W0:Y:S01]  /*1790*/  S2R R147, SR_TID.X ;  /* 0x0000000000937919 */ /* 0x000e220000002100 */
[----:B------:R-:W-:Y:S01]  /*17a0*/  UPLOP3.LUT UP0, UPT, UPT, UPT, UPT, 0x80, 0x8 ;  /* 0x000000000008789c */ /* 0x000fe20003f0f070 */
[----:B0-----:R-:W-:-:S04]  /*17b0*/  SHF.L.U32 R5, R147, 0x2, RZ ;  /* 0x0000000293057819 */ /* 0x001fc800000006ff */
[----:B------:R-:W-:-:S04]  /*17c0*/  LOP3.LUT R5, R5, 0xc, RZ, 0xc0, !PT ;  /* 0x0000000c05057812 */ /* 0x000fc800078ec0ff */
[----:B------:R-:W-:-:S07]  /*17d0*/  IADD3 R149, PT, PT, R5, UR5, RZ ;  /* 0x0000000505957c10 */ /* 0x000fce000fffe0ff */
.L_x_8:
[----:B------:R-:W0:Y:S01]  /*17e0*/  S2UR UR8, SR_CgaCtaId ;  /* 0x00000000000879c3 */ /* 0x000e220000008800 */
[----:B------:R-:W-:Y:S01]  /*17f0*/  UMOV UR5, 0x400 ;  /* 0x0000040000057882 */ /* 0x000fe20000000000 */
[----:B------:R-:W-:Y:S01]  /*1800*/  SHF.R.U32.HI R5, RZ, 0x2, R147 ;  /* 0x00000002ff057819 */ /* 0x000fe20000011693 */
[----:B------:R-:W-:Y:S02]  /*1810*/  UIADD3 UR10, UPT, UPT, UR5, 0x168, URZ ;  /* 0x00000168050a7890 */ /* 0x000fe4000fffe0ff */
[----:B------:R-:W-:Y:S02]  /*1820*/  UPLOP3.LUT UP2, UPT, UPT, UPT, UP0, 0x80, 0x8 ;  /* 0x000000000008789c */ /* 0x000fe40003f4f000 */
[----:B------:R-:W-:Y:S01]  /*1830*/  IMAD R15, R5, 0x1e, R138 ;  /* 0x0000001e050f7824 */ /* 0x000fe200078e028a */
[----:B------:R-:W-:Y:S01]  /*1840*/  LEA R138, R138, R149, 0x6 ;  /* 0x000000958a8a7211 */ /* 0x000fe200078e30ff */
[----:B------:R-:W-:Y:S02]  /*1850*/  UPLOP3.LUT UP0, UPT, UPT, UPT, UPT, 0x40, 0x4 ;  /* 0x000000000004789c */ /* 0x000fe40003f0e870 */
[----:B0-----:R-:W-:-:S02]  /*1860*/  ULEA UR5, UR8, UR5, 0x18 ;  /* 0x0000000508057291 */ /* 0x001fc4000f8ec0ff */
[----:B------:R-:W-:-:S04]  /*1870*/  ULEA UR10, UR8, UR10, 0x18 ;  /* 0x0000000a080a7291 */ /* 0x000fc8000f8ec0ff */
[----:B------:R-:W-:Y:S02]  /*1880*/  LEA R15, R15, UR5, 0x2 ;  /* 0x000000050f0f7c11 */ /* 0x000fe4000f8e10ff */
[----:B------:R-:W-:-:S03]  /*1890*/  LEA R146, R138, UR10, 0x2 ;  /* 0x0000000a8a927c11 */ /* 0x000fc6000f8e10ff */
[----:B------:R-:W-:Y:S04]  /*18a0*/  LDS R148, [R15+0x8] ;  /* 0x000008000f947984 */ /* 0x000fe80000000800 */
[----:B------:R-:W0:Y:S04]  /*18b0*/  LDS.64 R142, [R146] ;  /* 0x00000000928e7984 */ /* 0x000e280000000a00 */
[----:B------:R-:W1:Y:S04]  /*18c0*/  LDS.64 R140, [R146+0x40] ;  /* 0x00004000928c7984 */ /* 0x000e680000000a00 */
[----:B------:R-:W2:Y:S04]  /*18d0*/  LDS.64 R138, [R146+0x80] ;  /* 0x00008000928a7984 */ /* 0x000ea80000000a00 */
[----:B----4-:R-:W4:Y:S04]  /*18e0*/  LDS.64 R144, [R146+0xc0] ;  /* 0x0000c00092907984 */ /* 0x010f280000000a00 */
[----:B------:R-:W3:Y:S04]  /*18f0*/  LDS R150, [R15+0x10] ;  /* 0x000010000f967984 */ /* 0x000ee80000000800 */
[----:B------:R-:W3:Y:S04]  /*1900*/  LDS R152, [R15+0x18] ;  /* 0x000018000f987984 */ /* 0x000ee80000000800 */
[----:B------:R-:W3:Y:S04]  /*1910*/  LDS R154, [R15+0x20] ;  /* 0x000020000f9a7984 */ /* 0x000ee80000000800 */
[----:B------:R-:W3:Y:S04]  /*1920*/  LDS R146, [R15+0x28] ;  /* 0x000028000f927984 */ /* 0x000ee80000000800 */
[----:B------:R-:W3:Y:S04]  /*1930*/  LDS R17, [R15] ;  /* 0x000000000f117984 */ /* 0x000ee80000000800 */
[----:B------:R-:W3:Y:S01]  /*1940*/  LDS R156, [R15+0x68] ;  /* 0x000068000f9c7984 */ /* 0x000ee20000000800 */
[-C--:B0----5:R-:W-:Y:S01]  /*1950*/  FFMA R22, R142, R148.reuse, R22 ;  /* 0x000000948e167223 */ /* 0x0a1fe20000000016 */
[----:B------:R-:W-:Y:S01]  /*1960*/  FFMA R23, R148, R143, R23 ;  /* 0x0000008f94177223 */ /* 0x000fe20000000017 */
[----:B-1----:R-:W-:Y:S01]  /*1970*/  FFMA R20, R140, R148, R20 ;  /* 0x000000948c147223 */ /* 0x002fe20000000014 */
[----:B------:R-:W-:-:S02]  /*1980*/  FFMA R21, R148, R141, R21 ;  /* 0x0000008d94157223 */ /* 0x000fc40000000015 */
[----:B------:R-:W-:Y:S01]  /*1990*/  STL [UR11+0x10], R22 ;  /* 0x00001016ff007987 */ /* 0x000fe2000810080b */
[-C--:B--2---:R-:W-:Y:S01]  /*19a0*/  FFMA R18, R138, R148.reuse, R18 ;  /* 0x000000948a127223 */ /* 0x084fe20000000012 */
[----:B------:R-:W-:Y:S02]  /*19b0*/  FFMA R19, R148, R139, R19 ;  /* 0x0000008b94137223 */ /* 0x000fe40000000013 */
[----:B------:R-:W-:Y:S01]  /*19c0*/  STL [UR11+0x100], R20 ;  /* 0x00010014ff007987 */ /* 0x000fe2000810080b */
[----:B----4-:R-:W-:Y:S01]  /*19d0*/  FFMA R36, R144, R148, R36 ;  /* 0x0000009490247223 */ /* 0x010fe20000000024 */
[----:B------:R-:W-:Y:S02]  /*19e0*/  FFMA R37, R148, R145, R37 ;  /* 0x0000009194257223 */ /* 0x000fe40000000025 */
[----:B------:R-:W-:Y:S01]  /*19f0*/  STL [UR11+0x1f0], R18 ;  /* 0x0001f012ff007987 */ /* 0x000fe2000810080b */
[-C--:B---3--:R-:W-:Y:S01]  /*1a00*/  FFMA R42, R142, R150.reuse, R42 ;  /* 0x000000968e2a7223 */ /* 0x088fe2000000002a */
[-C--:B------:R-:W-:Y:S01]  /*1a10*/  FFMA R38, R140, R150.reuse, R38 ;  /* 0x000000968c267223 */ /* 0x080fe20000000026 */
[-C--:B------:R-:W-:Y:S01]  /*1a20*/  FFMA R40, R138, R150.reuse, R40 ;  /* 0x000000968a287223 */ /* 0x080fe20000000028 */
[----:B------:R-:W-:Y:S01]  /*1a30*/  FFMA R70, R144, R150, R70 ;  /* 0x0000009690467223 */ /* 0x000fe20000000046 */
[C---:B------:R-:W-:Y:S01]  /*1a40*/  FFMA R43, R150.reuse, R143, R43 ;  /* 0x0000008f962b7223 */ /* 0x040fe2000000002b */
[C---:B------:R-:W-:Y:S01]  /*1a50*/  FFMA R39, R150.reuse, R141, R39 ;  /* 0x0000008d96277223 */ /* 0x040fe20000000027 */
[C---:B------:R-:W-:Y:S01]  /*1a60*/  FFMA R41, R150.reuse, R139, R41 ;  /* 0x0000008b96297223 */ /* 0x040fe20000000029 */
[----:B------:R-:W-:Y:S01]  /*1a70*/  FFMA R71, R150, R145, R71 ;  /* 0x0000009196477223 */ /* 0x000fe20000000047 */
[-C--:B------:R-:W-:Y:S01]  /*1a80*/  FFMA R48, R142, R152.reuse, R48 ;  /* 0x000000988e307223 */ /* 0x080fe20000000030 */
[-C--:B------:R-:W-:Y:S01]  /*1a90*/  FFMA R44, R140, R152.reuse, R44 ;  /* 0x000000988c2c7223 */ /* 0x080fe2000000002c */
[-C--:B------:R-:W-:Y:S01]  /*1aa0*/  FFMA R46, R138, R152.reuse, R46 ;  /* 0x000000988a2e7223 */ /* 0x080fe2000000002e */
[----:B------:R-:W-:Y:S01]  /*1ab0*/  FFMA R74, R144, R152, R74 ;  /* 0x00000098904a7223 */ /* 0x000fe2000000004a */
[C---:B------:R-:W-:Y:S01]  /*1ac0*/  FFMA R49, R152.reuse, R143, R49 ;  /* 0x0000008f98317223 */ /* 0x040fe20000000031 */
[C---:B------:R-:W-:Y:S01]  /*1ad0*/  FFMA R45, R152.reuse, R141, R45 ;  /* 0x0000008d982d7223 */ /* 0x040fe2000000002d */
[C---:B------:R-:W-:Y:S01]  /*1ae0*/  FFMA R47, R152.reuse, R139, R47 ;  /* 0x0000008b982f7223 */ /* 0x040fe2000000002f */
[----:B------:R-:W-:Y:S01]  /*1af0*/  FFMA R75, R152, R145, R75 ;  /* 0x00000091984b7223 */ /* 0x000fe2000000004b */
[----:B------:R-:W0:Y:S01]  /*1b00*/  LDS R148, [R15+0x30] ;  /* 0x000030000f947984 */ /* 0x000e220000000800 */
[-C--:B------:R-:W-:Y:S01]  /*1b10*/  FFMA R56, R142, R154.reuse, R56 ;  /* 0x0000009a8e387223 */ /* 0x080fe20000000038 */
[-C--:B------:R-:W-:Y:S01]  /*1b20*/  FFMA R50, R140, R154.reuse, R50 ;  /* 0x0000009a8c327223 */ /* 0x080fe20000000032 */
[-C--:B------:R-:W-:Y:S01]  /*1b30*/  FFMA R52, R138, R154.reuse, R52 ;  /* 0x0000009a8a347223 */ /* 0x080fe20000000034 */
[----:B------:R-:W1:Y:S01]  /*1b40*/  LDS R150, [R15+0x38] ;  /* 0x000038000f967984 */ /* 0x000e620000000800 */
[----:B------:R-:W-:Y:S01]  /*1b50*/  FFMA R54, R144, R154, R54 ;  /* 0x0000009a90367223 */ /* 0x000fe20000000036 */
[C---:B------:R-:W-:Y:S01]  /*1b60*/  FFMA R57, R154.reuse, R143, R57 ;  /* 0x0000008f9a397223 */ /* 0x040fe20000000039 */
[C---:B------:R-:W-:Y:S01]  /*1b70*/  FFMA R51, R154.reuse, R141, R51 ;  /* 0x0000008d9a337223 */ /* 0x040fe20000000033 */
[----:B------:R-:W2:Y:S01]  /*1b80*/  LDS R152, [R15+0x40] ;  /* 0x000040000f987984 */ /* 0x000ea20000000800 */
        /* <DEDUP_REMOVED lines=10> */
[----:B------:R-:W-:Y:S01]  /*1c30*/  LDS R154, [R15+0x50] ;  /* 0x000050000f9a7984 */ /* 0x000fe20000000800 */
[C---:B------:R-:W-:Y:S01]  /*1c40*/  FFMA R30, R17.reuse, R142, R30 ;  /* 0x0000008e111e7223 */ /* 0x040fe2000000001e */
[C---:B------:R-:W-:Y:S01]  /*1c50*/  FFMA R31, R17.reuse, R143, R31 ;  /* 0x0000008f111f7223 */ /* 0x040fe2000000001f */
[C---:B------:R-:W-:Y:S01]  /*1c60*/  FFMA R28, R17.reuse, R140, R28 ;  /* 0x0000008c111c7223 */ /* 0x040fe2000000001c */
[----:B------:R-:W3:Y:S01]  /*1c70*/  LDS R146, [R15+0x48] ;  /* 0x000048000f927984 */ /* 0x000ee20000000800 */
[C---:B------:R-:W-:Y:S01]  /*1c80*/  FFMA R29, R17.reuse, R141, R29 ;  /* 0x0000008d111d7223 */ /* 0x040fe2000000001d */
        /* <DEDUP_REMOVED lines=12> */
[----:B------:R-:W-:Y:S01]  /*1d50*/  STL [UR11], R30 ;  /* 0x0000001eff007987 */ /* 0x000fe2000810080b */
[-C--:B0-----:R-:W-:Y:S01]  /*1d60*/  FFMA R80, R142, R148.reuse, R80 ;  /* 0x000000948e507223 */ /* 0x081fe20000000050 */
[-C--:B------:R-:W-:Y:S01]  /*1d70*/  FFMA R64, R140, R148.reuse, R64 ;  /* 0x000000948c407223 */ /* 0x080fe20000000040 */
[-C--:B------:R-:W-:Y:S01]  /*1d80*/  FFMA R66, R138, R148.reuse, R66 ;  /* 0x000000948a427223 */ /* 0x080fe20000000042 */
[----:B------:R-:W-:Y:S01]  /*1d90*/  FFMA R68, R144, R148, R68 ;  /* 0x0000009490447223 */ /* 0x000fe20000000044 */
[C---:B------:R-:W-:Y:S01]  /*1da0*/  FFMA R81, R148.reuse, R143, R81 ;  /* 0x0000008f94517223 */ /* 0x040fe20000000051 */
[C---:B------:R-:W-:Y:S01]  /*1db0*/  FFMA R65, R148.reuse, R141, R65 ;  /* 0x0000008d94417223 */ /* 0x040fe20000000041 */
[C---:B------:R-:W-:Y:S01]  /*1dc0*/  FFMA R67, R148.reuse, R139, R67 ;  /* 0x0000008b94437223 */ /* 0x040fe20000000043 */
[----:B------:R-:W-:Y:S01]  /*1dd0*/  FFMA R69, R148, R145, R69 ;  /* 0x0000009194457223 */ /* 0x000fe20000000045 */
[-C--:B-1----:R-:W-:Y:S01]  /*1de0*/  FFMA R78, R142, R150.reuse, R78 ;  /* 0x000000968e4e7223 */ /* 0x082fe2000000004e */
[-C--:B------:R-:W-:Y:S01]  /*1df0*/  FFMA R72, R140, R150.reuse, R72 ;  /* 0x000000968c487223 */ /* 0x080fe20000000048 */
[-C--:B------:R-:W-:Y:S01]  /*1e00*/  FFMA R136, R138, R150.reuse, R136 ;  /* 0x000000968a887223 */ /* 0x080fe20000000088 */
[----:B------:R-:W-:Y:S01]  /*1e10*/  FFMA R76, R144, R150, R76 ;  /* 0x00000096904c7223 */ /* 0x000fe2000000004c */
[C---:B------:R-:W-:Y:S01]  /*1e20*/  FFMA R79, R150.reuse, R143, R79 ;  /* 0x0000008f964f7223 */ /* 0x040fe2000000004f */
[C---:B------:R-:W-:Y:S01]  /*1e30*/  FFMA R73, R150.reuse, R141, R73 ;  /* 0x0000008d96497223 */ /* 0x040fe20000000049 */
[C---:B------:R-:W-:Y:S01]  /*1e40*/  FFMA R137, R150.reuse, R139, R137 ;  /* 0x0000008b96897223 */ /* 0x040fe20000000089 */
[----:B------:R-:W-:Y:S01]  /*1e50*/  FFMA R77, R150, R145, R77 ;  /* 0x00000091964d7223 */ /* 0x000fe2000000004d */
[-C--:B--2---:R-:W-:Y:S01]  /*1e60*/  FFMA R134, R142, R152.reuse, R134 ;  /* 0x000000988e867223 */ /* 0x084fe20000000086 */
        /* <DEDUP_REMOVED lines=8> */
[-C--:B---3--:R-:W-:Y:S01]  /*1ef0*/  FFMA R130, R142, R146.reuse, R130 ;  /* 0x000000928e827223 */ /* 0x088fe20000000082 */
        /* <DEDUP_REMOVED lines=17> */
[----:B------:R4:W-:Y:S04]  /*2010*/  STL [UR11+0x4], R31 ;  /* 0x0000041fff007987 */ /* 0x0009e8000810080b */
[----:B------:R4:W-:Y:S04]  /*2020*/  STL [UR11+0xf0], R28 ;  /* 0x0000f01cff007987 */ /* 0x0009e8000810080b */
[----:B------:R4:W-:Y:S04]  /*2030*/  STL [UR11+0xf4], R29 ;  /* 0x0000f41dff007987 */ /* 0x0009e8000810080b */
[----:B------:R4:W-:Y:S04]  /*2040*/  STL [UR11+0x1e0], R26 ;  /* 0x0001e01aff007987 */ /* 0x0009e8000810080b */
[----:B------:R4:W-:Y:S04]  /*2050*/  STL [UR11+0x1e4], R27 ;  /* 0x0001e41bff007987 */ /* 0x0009e8000810080b */
[----:B------:R4:W-:Y:S01]  /*2060*/  STL [UR11+0x2d0], R24 ;  /* 0x0002d018ff007987 */ /* 0x0009e2000810080b */
        /* <DEDUP_REMOVED lines=24> */
[----:B------:R4:W-:Y:S01]  /*21f0*/  STL [UR11+0x2d4], R25 ;  /* 0x0002d419ff007987 */ /* 0x0009e2000810080b */
[----:B------:R-:W-:-:S03]  /*2200*/  MOV R138, 0x1 ;  /* 0x00000001008a7802 */ /* 0x000fc60000000f00 */
[----:B------:R4:W-:Y:S04]  /*2210*/  STL [UR11+0x2e0], R36 ;  /* 0x0002e024ff007987 */ /* 0x0009e8000810080b */
        /* <DEDUP_REMOVED lines=107> */
[----:B------:R4:W-:Y:S01]  /*28d0*/  STL [UR11+0x3b4], R127 ;  /* 0x0003b47fff007987 */ /* 0x0009e2000810080b */
[----:B------:R-:W-:Y:S05]  /*28e0*/  BRA.U UP2, `(.L_x_8) ;  /* 0xffffffed02bc7547 */ /* 0x000fea000b83ffff */
[----:B------:R-:W-:Y:S01]  /*28f0*/  UPLOP3.LUT UP0, UPT, UPT, UPT, UPT, 0x40, 0x4 ;  /* 0x000000000004789c */ /* 0x000fe20003f0e870 */
[----:B------:R-:W-:Y:S01]  /*2900*/  UMOV UR5, 0x2 ;  /* 0x0000000200057882 */ /* 0x000fe20000000000 */
[----:B------:R-:W-:Y:S09]  /*2910*/  BRA.U UP1, `(.L_x_9) ;  /* 0xffffffe901a07547 */ /* 0x000ff2000b83ffff */
[----:B------:R-:W-:-:S04]  /*2920*/  UIADD3 UR4, UPT, UPT, UR4, 0x1, URZ ;  /* 0x0000000104047890 */ /* 0x000fc8000fffe0ff */
[----:B------:R-:W-:-:S09]  /*2930*/  UISETP.NE.AND UP0, UPT, UR4, 0x200, UPT ;  /* 0x000002000400788c */ /* 0x000fd2000bf05270 */
[----:B------:R-:W-:Y:S05]  /*2940*/  BRA.U UP0, `(.L_x_10) ;  /* 0xffffffdd00b07547 */ /* 0x000fea000b83ffff */
[----:B------:R-:W0:Y:S01]  /*2950*/  S2R R4, SR_TID.X ;  /* 0x0000000000047919 */ /* 0x000e220000002100 */
[----:B------:R-:W1:Y:S01]  /*2960*/  LDC.64 R2, c[0x0][0x398] ;  /* 0x0000e600ff027b82 */ /* 0x000e620000000a00 */
[----:B------:R-:W2:Y:S01]  /*2970*/  S2R R0, SR_CTAID.X ;  /* 0x0000000000007919 */ /* 0x000ea20000002500 */
[----:B0-----:R-:W-:Y:S02]  /*2980*/  SHF.L.U32 R4, R4, 0x2, RZ ;  /* 0x0000000204047819 */ /* 0x001fe400000006ff */
[----:B--2---:R-:W-:Y:S02]  /*2990*/  SHF.L.U32 R0, R0, 0x6, RZ ;  /* 0x0000000600007819 */ /* 0x004fe400000006ff */
[----:B------:R-:W-:-:S04]  /*29a0*/  LOP3.LUT R7, R4, 0xc, RZ, 0xc0, !PT ;  /* 0x0000000c04077812 */ /* 0x000fc800078ec0ff */
[----:B------:R-:W-:-:S05]  /*29b0*/  LOP3.LUT R7, R7, 0xc0, R0, 0xf8, !PT ;  /* 0x000000c007077812 */ /* 0x000fca00078ef800 */
[----:B-1----:R-:W-:-:S05]  /*29c0*/  IMAD.WIDE.U32 R2, R7, 0x4, R2 ;  /* 0x0000000407027825 */ /* 0x002fca00078e0002 */
[----:B----4-:R0:W5:Y:S04]  /*29d0*/  LDG.E.CONSTANT R49, desc[UR12][R2.64] ;  /* 0x0000000c02317981 */ /* 0x010168000c1e9900 */
[----:B------:R0:W5:Y:S04]  /*29e0*/  LDG.E.CONSTANT R51, desc[UR12][R2.64+0x40] ;  /* 0x0000400c02337981 */ /* 0x000168000c1e9900 */
        /* <DEDUP_REMOVED lines=13> */
[----:B------:R0:W5:Y:S01]  /*2ac0*/  LDG.E.CONSTANT R60, desc[UR12][R2.64+0xcc] ;  /* 0x0000cc0c023c7981 */ /* 0x000162000c1e9900 */
[----:B------:R-:W-:Y:S01]  /*2ad0*/  HFMA2 R6, -RZ, RZ, 0, 0.2265625 ;  /* 0x00003340ff067431 */ /* 0x000fe200000001ff */
[----:B------:R-:W-:Y:S01]  /*2ae0*/  PRMT R4, R1, 0x3340, R1 ;  /* 0x0000334001047816 */ /* 0x000fe20000000001 */
[----:B------:R-:W-:Y:S01]  /*2af0*/  UMOV UR4, URZ ;  /* 0x000000ff00047c82 */ /* 0x000fe20008000000 */
[----:B------:R-:W-:-:S02]  /*2b00*/  MOV R9, UR6 ;  /* 0x0000000600097c02 */ /* 0x000fc40008000f00 */
[----:B------:R-:W-:-:S04]  /*2b10*/  PRMT R5, R5, R6, UR7 ;  /* 0x0000000705057e16 */ /* 0x000fc80008000006 */
[----:B------:R-:W-:Y:S02]  /*2b20*/  PRMT R4, R5, 0x5410, R4 ;  /* 0x0000541005047816 */ /* 0x000fe40000000004 */
[----:B------:R-:W-:-:S05]  /*2b30*/  MOV R5, 0x3004b00 ;  /* 0x03004b0000057802 */ /* 0x000fca0000000f00 */
[----:B------:R-:W-:-:S04]  /*2b40*/  IDP.2A.LO.U16.U8 R4, R5, R4, RZ ;  /* 0x0000000405047226 */ /* 0x000fc800000010ff */
[----:B------:R-:W-:-:S05]  /*2b50*/  IMAD R4, R9, 0xe100, R4 ;  /* 0x0000e10009047824 */ /* 0x000fca00078e0204 */
[----:B0-----:R-:W-:-:S07]  /*2b60*/  IADD3 R65, PT, PT, R7, R4, RZ ;  /* 0x0000000407417210 */ /* 0x001fce0007ffe0ff */
.L_x_11:
[----:B0-----:R-:W2:Y:S01]  /*2b70*/  LDL.128 R44, [UR9+-0xf0] ;  /* 0xffff1009ff2c7983 */ /* 0x001ea20008100c00 */
[----:B------:R-:W0:Y:S03]  /*2b80*/  LDC.64 R2, c[0x0][0x390] ;  /* 0x0000e400ff027b82 */ /* 0x000e260000000a00 */
[----:B------:R-:W3:Y:S04]  /*2b90*/  LDL.128 R40, [UR9] ;  /* 0x00000009ff287983 */ /* 0x000ee80008100c00 */
[----:B------:R-:W4:Y:S04]  /*2ba0*/  LDL.128 R36, [UR9+0xf0] ;  /* 0x0000f009ff247983 */ /* 0x000f280008100c00 */
[----:B------:R-:W4:Y:S04]  /*2bb0*/  LDL.128 R32, [UR9+-0x1d0] ;  /* 0xfffe3009ff207983 */ /* 0x000f280008100c00 */
[----:B------:R-:W4:Y:S04]  /*2bc0*/  LDL.128 R28, [UR9+-0xe0] ;  /* 0xffff2009ff1c7983 */ /* 0x000f280008100c00 */
[----:B------:R-:W4:Y:S04]  /*2bd0*/  LDL.128 R24, [UR9+0x10] ;  /* 0x00001009ff187983 */ /* 0x000f280008100c00 */
[----:B------:R-:W4:Y:S04]  /*2be0*/  LDL.128 R20, [UR9+0x100] ;  /* 0x00010009ff147983 */ /* 0x000f280008100c00 */
[----:B------:R-:W4:Y:S04]  /*2bf0*/  LDL.128 R68, [UR9+-0x1e0] ;  /* 0xfffe2009ff447983 */ /* 0x000f280008100c00 */
[----:B------:R-:W4:Y:S04]  /*2c00*/  LDL.128 R16, [UR9+-0x1c0] ;  /* 0xfffe4009ff107983 */ /* 0x000f280008100c00 */
[----:B------:R-:W4:Y:S04]  /*2c10*/  LDL.128 R12, [UR9+-0xd0] ;  /* 0xffff3009ff0c7983 */ /* 0x000f280008100c00 */
[----:B------:R-:W4:Y:S04]  /*2c20*/  LDL.128 R8, [UR9+0x20] ;  /* 0x00002009ff087983 */ /* 0x000f280008100c00 */
[----:B------:R-:W4:Y:S01]  /*2c30*/  LDL.128 R4, [UR9+0x110] ;  /* 0x00011009ff047983 */ /* 0x000f220008100c00 */
[----:B0-----:R-:W-:Y:S01]  /*2c40*/  IMAD.WIDE.U32 R2, R65, 0x4, R2 ;  /* 0x0000000441027825 */ /* 0x001fe200078e0002 */
[----:B------:R-:W-:-:S04]  /*2c50*/  UIADD3 UR4, UPT, UPT, UR4, 0x1, URZ ;  /* 0x0000000104047890 */ /* 0x000fc8000fffe0ff */
[----:B------:R-:W-:Y:S01]  /*2c60*/  UISETP.NE.AND UP0, UPT, UR4, 0x5, UPT ;  /* 0x000000050400788c */ /* 0x000fe2000bf05270 */
[----:B------:R-:W-:Y:S01]  /*2c70*/  IADD3 R65, PT, PT, R65, 0xf00, RZ ;  /* 0x00000f0041417810 */ /* 0x000fe20007ffe0ff */
[----:B------:R-:W-:Y:S01]  /*2c80*/  UIADD3 UR9, UPT, UPT, UR9, 0x30, URZ ;  /* 0x0000003009097890 */ /* 0x000fe2000fffe0ff */
[----:B--2--5:R-:W-:Y:S01]  /*2c90*/  FADD R44, R51, R44 ;  /* 0x0000002c332c7221 */ /* 0x024fe20000000000 */
[----:B------:R-:W-:Y:S01]  /*2ca0*/  FADD R62, R48, R45 ;  /* 0x0000002d303e7221 */ /* 0x000fe20000000000 */
[----:B---3--:R-:W-:-:S03]  /*2cb0*/  FADD R40, R53, R40 ;  /* 0x0000002835287221 */ /* 0x008fc60000000000 */
[----:B------:R-:W-:Y:S01]  /*2cc0*/  FMNMX R45, RZ, R44, !PT ;  /* 0x0000002cff2d7209 */ /* 0x000fe20007800000 */
[----:B------:R-:W-:Y:S01]  /*2cd0*/  FADD R44, R50, R41 ;  /* 0x00000029322c7221 */ /* 0x000fe20000000000 */
[----:B----4-:R-:W-:Y:S01]  /*2ce0*/  FADD R36, R55, R36 ;  /* 0x0000002437247221 */ /* 0x010fe20000000000 */
[----:B------:R-:W-:Y:S01]  /*2cf0*/  FMNMX R41, RZ, R40, !PT ;  /* 0x00000028ff297209 */ /* 0x000fe20007800000 */
[----:B------:R-:W-:-:S03]  /*2d00*/  FADD R40, R52, R37 ;  /* 0x0000002534287221 */ /* 0x000fc60000000000 */
[----:B------:R-:W-:Y:S01]  /*2d10*/  FMNMX R37, RZ, R36, !PT ;  /* 0x00000024ff257209 */ /* 0x000fe20007800000 */
[----:B------:R-:W-:Y:S01]  /*2d20*/  FADD R36, R60, R39 ;  /* 0x000000273c247221 */ /* 0x000fe20000000000 */
[----:B------:R-:W-:Y:S01]  /*2d30*/  FADD R32, R49, R32 ;  /* 0x0000002031207221 */ /* 0x000fe20000000000 */
[----:B------:R0:W-:Y:S01]  /*2d40*/  STG.E desc[UR12][R2.64+0x80], R41 ;  /* 0x0000802902007986 */ /* 0x0001e2000c10190c */
[----:B------:R-:W-:Y:S01]  /*2d50*/  FADD R28, R51, R28 ;  /* 0x0000001c331c7221 */ /* 0x000fe20000000000 */
[----:B------:R-:W-:Y:S01]  /*2d60*/  FADD R24, R53, R24 ;  /* 0x0000001835187221 */ /* 0x000fe20000000000 */
[----:B------:R-:W-:Y:S01]  /*2d70*/  FADD R20, R55, R20 ;  /* 0x0000001437147221 */ /* 0x000fe20000000000 */
[----:B0-----:R-:W-:Y:S01]  /*2d80*/  FMNMX R41, RZ, R36, !PT ;  /* 0x00000024ff297209 */ /* 0x001fe20007800000 */
[----:B------:R-:W-:Y:S01]  /*2d90*/  FADD R36, R0, R33 ;  /* 0x0000002100247221 */ /* 0x000fe20000000000 */
[----:B------:R-:W-:Y:S01]  /*2da0*/  FMNMX R33, RZ, R32, !PT ;  /* 0x00000020ff217209 */ /* 0x000fe20007800000 */
[----:B------:R-:W-:Y:S01]  /*2db0*/  FADD R32, R48, R29 ;  /* 0x0000001d30207221 */ /* 0x000fe20000000000 */
[----:B------:R-:W-:Y:S01]  /*2dc0*/  FMNMX R29, RZ, R28, !PT ;  /* 0x0000001cff1d7209 */ /* 0x000fe20007800000 */
[----:B------:R-:W-:Y:S01]  /*2dd0*/  FADD R71, R54, R71 ;  /* 0x0000004736477221 */ /* 0x000fe20000000000 */
[----:B------:R-:W-:Y:S01]  /*2de0*/  FADD R28, R50, R25 ;  /* 0x00000019321c7221 */ /* 0x000fe20000000000 */
[----:B------:R-:W-:Y:S01]  /*2df0*/  FMNMX R25, RZ, R24, !PT ;  /* 0x00000018ff197209 */ /* 0x000fe20007800000 */
[----:B------:R-:W-:Y:S01]  /*2e00*/  FADD R24, R52, R21 ;  /* 0x0000001534187221 */ /* 0x000fe20000000000 */
[----:B------:R-:W-:Y:S01]  /*2e10*/  FMNMX R21, RZ, R20, !PT ;  /* 0x00000014ff157209 */ /* 0x000fe20007800000 */
[----:B------:R-:W-:Y:S01]  /*2e20*/  FADD R20, R60, R23 ;  /* 0x000000173c147221 */ /* 0x000fe20000000000 */
[----:B------:R-:W-:Y:S01]  /*2e30*/  FMNMX R75, RZ, R71, !PT ;  /* 0x00000047ff4b7209 */ /* 0x000fe20007800000 */
[----:B------:R-:W-:Y:S01]  /*2e40*/  FADD R43, R58, R43 ;  /* 0x0000002b3a2b7221 */ /* 0x000fe20000000000 */
[----:B------:R-:W-:Y:S01]  /*2e50*/  FMNMX R71, RZ, R62, !PT ;  /* 0x0000003eff477209 */ /* 0x000fe20007800000 */
[----:B------:R0:W-:Y:S01]  /*2e60*/  STG.E desc[UR12][R2.64+0x480], R25 ;  /* 0x0004801902007986 */ /* 0x0001e2000c10190c */
[----:B------:R-:W-:Y:S01]  /*2e70*/  FADD R22, R63, R22 ;  /* 0x000000163f167221 */ /* 0x000fe20000000000 */
[----:B------:R-:W-:-:S02]  /*2e80*/  FADD R16, R49, R16 ;  /* 0x0000001031107221 */ /* 0x000fc40000000000 */
[----:B------:R1:W-:Y:S01]  /*2e90*/  STG.E desc[UR12][R2.64+0x44], R71 ;  /* 0x0000444702007986 */ /* 0x0003e2000c10190c */
[C---:B------:R-:W-:Y:S01]  /*2ea0*/  FADD R35, R54.reuse, R35 ;  /* 0x0000002336237221 */ /* 0x040fe20000000000 */
[----:B------:R-:W-:Y:S01]  /*2eb0*/  FMNMX R23, RZ, R22, !PT ;  /* 0x00000016ff177209 */ /* 0x000fe20007800000 */
[----:B------:R-:W-:Y:S01]  /*2ec0*/  FADD R22, R54, R19 ;  /* 0x0000001336167221 */ /* 0x000fe20000000000 */
[----:B0-----:R-:W-:Y:S01]  /*2ed0*/  FMNMX R25, RZ, R20, !PT ;  /* 0x00000014ff197209 */ /* 0x001fe20007800000 */
[C---:B------:R-:W-:Y:S01]  /*2ee0*/  FADD R20, R0.reuse, R17 ;  /* 0x0000001100147221 */ /* 0x040fe20000000000 */
[----:B------:R-:W-:Y:S01]  /*2ef0*/  FADD R12, R51, R12 ;  /* 0x0000000c330c7221 */ /* 0x000fe20000000000 */
[----:B-1----:R-:W-:Y:S02]  /*2f00*/  FMNMX R71, RZ, R43, !PT ;  /* 0x0000002bff477209 */ /* 0x002fe40007800000 */
[----:B------:R-:W-:Y:S01]  /*2f10*/  FMNMX R43, RZ, R40, !PT ;  /* 0x00000028ff2b7209 */ /* 0x000fe20007800000 */
[----:B------:R-:W-:Y:S01]  /*2f20*/  FADD R69, R0, R69 ;  /* 0x0000004500457221 */ /* 0x000fe20000000000 */
[----:B------:R-:W-:Y:S01]  /*2f30*/  FADD R34, R57, R34 ;  /* 0x0000002239227221 */ /* 0x000fe20000000000 */
[----:B------:R-:W-:Y:S01]  /*2f40*/  FMNMX R19, RZ, R20, !PT ;  /* 0x00000014ff137209 */ /* 0x000fe20007800000 */
[----:B------:R-:W-:Y:S01]  /*2f50*/  FADD R68, R49, R68 ;  /* 0x0000004431447221 */ /* 0x000fe20000000000 */
[C---:B------:R-:W-:Y:S01]  /*2f60*/  FADD R42, R61.reuse, R42 ;  /* 0x0000002a3d2a7221 */ /* 0x040fe20000000000 */
[----:B------:R-:W-:Y:S01]  /*2f70*/  FADD R26, R61, R26 ;  /* 0x0000001a3d1a7221 */ /* 0x000fe20000000000 */
[----:B------:R-:W-:Y:S01]  /*2f80*/  FADD R8, R53, R8 ;  /* 0x0000000835087221 */ /* 0x000fe20000000000 */
[----:B------:R-:W-:Y:S01]  /*2f90*/  FADD R10, R61, R10 ;  /* 0x0000000a3d0a7221 */ /* 0x000fe20000000000 */
[----:B------:R-:W-:Y:S01]  /*2fa0*/  FMNMX R17, RZ, R16, !PT ;  /* 0x00000010ff117209 */ /* 0x000fe20007800000 */
[----:B------:R0:W-:Y:S01]  /*2fb0*/  STG.E desc[UR12][R2.64+0xc4], R43 ;  /* 0x0000c42b02007986 */ /* 0x0001e2000c10190c */
[----:B------:R-:W-:Y:S01]  /*2fc0*/  FADD R16, R48, R13 ;  /* 0x0000000d30107221 */ /* 0x000fe20000000000 */
[----:B------:R-:W-:Y:S01]  /*2fd0*/  FMNMX R13, RZ, R12, !PT ;  /* 0x0000000cff0d7209 */ /* 0x000fe20007800000 */
[----:B------:R-:W-:Y:S01]  /*2fe0*/  FADD R12, R50, R9 ;  /* 0x00000009320c7221 */ /* 0x000fe20000000000 */
[----:B------:R1:W-:Y:S01]  /*2ff0*/  STG.E desc[UR12][R2.64+0xc0], R37 ;  /* 0x0000c02502007986 */ /* 0x0003e2000c10190c */
[----:B------:R-:W-:Y:S01]  /*3000*/  FMNMX R69, RZ, R69, !PT ;  /* 0x00000045ff457209 */ /* 0x000fe20007800000 */
[C---:B------:R-:W-:Y:S01]  /*3010*/  FADD R47, R56.reuse, R47 ;  /* 0x0000002f382f7221 */ /* 0x040fe20000000000 */
[----:B------:R-:W-:Y:S01]  /*3020*/  FMNMX R67, RZ, R68, !PT ;  /* 0x00000044ff437209 */ /* 0x000fe20007800000 */
[----:B------:R2:W-:Y:S01]  /*3030*/  STG.E desc[UR12][R2.64+0x40], R45 ;  /* 0x0000402d02007986 */ /* 0x0005e2000c10190c */
[----:B------:R-:W-:Y:S01]  /*3040*/  FADD R31, R56, R31 ;  /* 0x0000001f381f7221 */ /* 0x000fe20000000000 */
[----:B------:R-:W-:Y:S01]  /*3050*/  FADD R27, R58, R27 ;  /* 0x0000001b3a1b7221 */ /* 0x000fe20000000000 */
[----:B0-----:R-:W-:Y:S01]  /*3060*/  FMNMX R43, RZ, R35, !PT ;  /* 0x00000023ff2b7209 */ /* 0x001fe20007800000 */
[----:B------:R0:W-:Y:S01]  /*3070*/  STG.E desc[UR12][R2.64+0x440], R29 ;  /* 0x0004401d02007986 */ /* 0x0001e2000c10190c */
[----:B------:R-:W-:Y:S01]  /*3080*/  FMNMX R35, RZ, R32, !PT ;  /* 0x00000020ff237209 */ /* 0x000fe20007800000 */
[----:B------:R-:W-:Y:S01]  /*3090*/  FADD R15, R56, R15 ;  /* 0x0000000f380f7221 */ /* 0x000fe20000000000 */
[----:B-1----:R-:W-:Y:S01]  /*30a0*/  FMNMX R37, RZ, R34, !PT ;  /* 0x00000022ff257209 */ /* 0x002fe20007800000 */
[----:B------:R1:W-:Y:S01]  /*30b0*/  STG.E desc[UR12][R2.64+0x804], R19 ;  /* 0x0008041302007986 */ /* 0x0003e2000c10190c */
[----:B------:R-:W-:Y:S01]  /*30c0*/  FMNMX R9, RZ, R8, !PT ;  /* 0x00000008ff097209 */ /* 0x000fe20007800000 */
[----:B------:R-:W-:Y:S01]  /*30d0*/  FADD R11, R58, R11 ;  /* 0x0000000b3a0b7221 */ /* 0x000fe20000000000 */
[----:B--2---:R-:W-:Y:S01]  /*30e0*/  FMNMX R45, RZ, R42, !PT ;  /* 0x0000002aff2d7209 */ /* 0x004fe20007800000 */
[----:B------:R-:W-:Y:S01]  /*30f0*/  FADD R70, R57, R70 ;  /* 0x0000004639467221 */ /* 0x000fe20000000000 */
[----:B------:R-:W-:Y:S01]  /*3100*/  FADD R46, R59, R46 ;  /* 0x0000002e3b2e7221 */ /* 0x000fe20000000000 */
[----:B------:R-:W-:Y:S01]  /*3110*/  FADD R38, R63, R38 ;  /* 0x000000263f267221 */ /* 0x000fe20000000000 */
[----:B------:R-:W-:Y:S01]  /*3120*/  FADD R30, R59, R30 ;  /* 0x0000001e3b1e7221 */ /* 0x000fe20000000000 */
[----:B0-----:R-:W-:Y:S01]  /*3130*/  FMNMX R29, RZ, R26, !PT ;  /* 0x0000001aff1d7209 */ /* 0x001fe20007800000 */
[----:B------:R-:W-:Y:S01]  /*3140*/  FADD R18, R57, R18 ;  /* 0x0000001239127221 */ /* 0x000fe20000000000 */
[----:B------:R-:W-:Y:S01]  /*3150*/  FADD R14, R59, R14 ;  /* 0x0000000e3b0e7221 */ /* 0x000fe20000000000 */
[----:B------:R-:W-:Y:S01]  /*3160*/  FADD R4, R55, R4 ;  /* 0x0000000437047221 */ /* 0x000fe20000000000 */
[----:B-1----:R-:W-:Y:S01]  /*3170*/  FMNMX R19, RZ, R10, !PT ;  /* 0x0000000aff137209 */ /* 0x002fe20007800000 */
[----:B------:R-:W-:Y:S01]  /*3180*/  FADD R8, R52, R5 ;  /* 0x0000000534087221 */ /* 0x000fe20000000000 */
[----:B------:R-:W-:Y:S01]  /*3190*/  FADD R6, R63, R6 ;  /* 0x000000063f067221 */ /* 0x000fe20000000000 */
[----:B------:R-:W-:Y:S01]  /*31a0*/  FADD R10, R60, R7 ;  /* 0x000000073c0a7221 */ /* 0x000fe20000000000 */
[----:B------:R0:W-:Y:S01]  /*31b0*/  STG.E desc[UR12][R2.64+0x4], R69 ;  /* 0x0000044502007986 */ /* 0x0001e2000c10190c */
[----:B------:R-:W-:-:S03]  /*31c0*/  FMNMX R73, RZ, R70, !PT ;  /* 0x00000046ff497209 */ /* 0x000fc60007800000 */
[----:B------:R1:W-:Y:S01]  /*31d0*/  STG.E desc[UR12][R2.64+0x408], R37 ;  /* 0x0004082502007986 */ /* 0x0003e2000c10190c */
[----:B------:R-:W-:-:S03]  /*31e0*/  FMNMX R39, RZ, R38, !PT ;  /* 0x00000026ff277209 */ /* 0x000fc60007800000 */
[----:B------:R2:W-:Y:S01]  /*31f0*/  STG.E desc[UR12][R2.64+0x444], R35 ;  /* 0x0004442302007986 */ /* 0x0005e2000c10190c */
[----:B------:R-:W-:-:S03]  /*3200*/  FMNMX R5, RZ, R4, !PT ;  /* 0x00000004ff057209 */ /* 0x000fc60007800000 */
[----:B------:R3:W-:Y:S01]  /*3210*/  STG.E desc[UR12][R2.64+0x4cc], R25 ;  /* 0x0004cc1902007986 */ /* 0x0007e2000c10190c */
[----:B0-----:R-:W-:-:S03]  /*3220*/  FMNMX R69, RZ, R47, !PT ;  /* 0x0000002fff457209 */ /* 0x001fc60007800000 */
[----:B------:R0:W-:Y:S01]  /*3230*/  STG.E desc[UR12][R2.64+0x840], R13 ;  /* 0x0008400d02007986 */ /* 0x0001e2000c10190c */
[----:B-1----:R-:W-:Y:S02]  /*3240*/  FMNMX R37, RZ, R31, !PT ;  /* 0x0000001fff257209 */ /* 0x002fe40007800000 */
[----:B------:R-:W-:Y:S01]  /*3250*/  FMNMX R47, RZ, R44, !PT ;  /* 0x0000002cff2f7209 */ /* 0x000fe20007800000 */
[----:B------:R1:W-:Y:S01]  /*3260*/  STG.E desc[UR12][R2.64], R67 ;  /* 0x0000004302007986 */ /* 0x0003e2000c10190c */
[----:B--2---:R-:W-:Y:S02]  /*3270*/  FMNMX R35, RZ, R27, !PT ;  /* 0x0000001bff237209 */ /* 0x004fe40007800000 */
[----:B------:R-:W-:Y:S01]  /*3280*/  FMNMX R31, RZ, R28, !PT ;  /* 0x0000001cff1f7209 */ /* 0x000fe20007800000 */
[----:B------:R2:W-:Y:S01]  /*3290*/  STG.E desc[UR12][R2.64+0x88], R45 ;  /* 0x0000882d02007986 */ /* 0x0005e2000c10190c */
[----:B---3--:R-:W-:Y:S02]  /*32a0*/  FMNMX R25, RZ, R15, !PT ;  /* 0x0000000fff197209 */ /* 0x008fe40007800000 */
[----:B------:R-:W-:Y:S01]  /*32b0*/  FMNMX R27, RZ, R24, !PT ;  /* 0x00000018ff1b7209 */ /* 0x000fe20007800000 */
[----:B------:R3:W-:Y:S01]  /*32c0*/  STG.E desc[UR12][R2.64+0x400], R33 ;  /* 0x0004002102007986 */ /* 0x0007e2000c10190c */
[----:B0-----:R-:W-:-:S02]  /*32d0*/  FMNMX R13, RZ, R11, !PT ;  /* 0x0000000bff0d7209 */ /* 0x001fc40007800000 */
[----:B------:R-:W-:Y:S01]  /*32e0*/  FMNMX R15, RZ, R12, !PT ;  /* 0x0000000cff0f7209 */ /* 0x000fe20007800000 */
[----:B------:R0:W-:Y:S01]  /*32f0*/  STG.E desc[UR12][R2.64+0x488], R29 ;  /* 0x0004881d02007986 */ /* 0x0001e2000c10190c */
[----:B-1----:R-:W-:Y:S02]  /*3300*/  FMNMX R67, RZ, R46, !PT ;  /* 0x0000002eff437209 */ /* 0x002fe40007800000 */
[----:B------:R-:W-:Y:S01]  /*3310*/  FMNMX R7, RZ, R8, !PT ;  /* 0x00000008ff077209 */ /* 0x000fe20007800000 */
[----:B------:R1:W-:Y:S01]  /*3320*/  STG.E desc[UR12][R2.64+0x4c0], R21 ;  /* 0x0004c01502007986 */ /* 0x0003e2000c10190c */
[----:B--2---:R-:W-:Y:S02]  /*3330*/  FMNMX R45, RZ, R36, !PT ;  /* 0x00000024ff2d7209 */ /* 0x004fe40007800000 */
[----:B------:R-:W-:Y:S01]  /*3340*/  FMNMX R11, RZ, R6, !PT ;  /* 0x00000006ff0b7209 */ /* 0x000fe20007800000 */
[----:B------:R2:W-:Y:S01]  /*3350*/  STG.E desc[UR12][R2.64+0x4c8], R23 ;  /* 0x0004c81702007986 */ /* 0x0005e2000c10190c */
[----:B---3--:R-:W-:-:S03]  /*3360*/  FMNMX R33, RZ, R30, !PT ;  /* 0x0000001eff217209 */ /* 0x008fc60007800000 */
[----:B------:R3:W-:Y:S01]  /*3370*/  STG.E desc[UR12][R2.64+0x800], R17 ;  /* 0x0008001102007986 */ /* 0x0007e2000c10190c */
[----:B0-----:R-:W-:-:S03]  /*3380*/  FMNMX R29, RZ, R18, !PT ;  /* 0x00000012ff1d7209 */ /* 0x001fc60007800000 */
[----:B------:R0:W-:Y:S01]  /*3390*/  STG.E desc[UR12][R2.64+0x880], R9 ;  /* 0x0008800902007986 */ /* 0x0001e2000c10190c */
[----:B-1----:R-:W-:Y:S02]  /*33a0*/  FMNMX R21, RZ, R16, !PT ;  /* 0x00000010ff157209 */ /* 0x002fe40007800000 */
[----:B--2---:R-:W-:Y:S02]  /*33b0*/  FMNMX R23, RZ, R22, !PT ;  /* 0x00000016ff177209 */ /* 0x004fe40007800000 */
[----:B---3--:R-:W-:Y:S02]  /*33c0*/  FMNMX R17, RZ, R14, !PT ;  /* 0x0000000eff117209 */ /* 0x008fe40007800000 */
[----:B0-----:R-:W-:Y:S01]  /*33d0*/  FMNMX R9, RZ, R10, !PT ;  /* 0x0000000aff097209 */ /* 0x001fe20007800000 */
[----:B------:R0:W-:Y:S04]  /*33e0*/  STG.E desc[UR12][R2.64+0x8], R73 ;  /* 0x0000084902007986 */ /* 0x0001e8000c10190c */
        /* <DEDUP_REMOVED lines=25> */
[----:B------:R0:W-:Y:S01]  /*3580*/  STG.E desc[UR12][R2.64+0x8cc], R9 ;  /* 0x0008cc0902007986 */ /* 0x0001e2000c10190c */
[----:B------:R-:W-:Y:S05]  /*3590*/  BRA.U UP0, `(.L_x_11) ;  /* 0xfffffff500747547 */ /* 0x000fea000b83ffff */
[----:B------:R-:W-:Y:S05]  /*35a0*/  EXIT ;  /* 0x000000000000794d */ /* 0x000fea0003800000 */
.L_x_12:
[----:B------:R-:W-:-:S00]  /*35b0*/  BRA `(.L_x_12) ;  /* 0xfffffffc00fc7947 */ /* 0x000fc0000383ffff */
[----:B------:R-:W-:-:S00]  /*35c0*/  NOP ;  /* 0x0000000000007918 */ /* 0x000fc00000000000 */
        /* <DEDUP_REMOVED lines=11> */
.L_x_13:


//--------------------- .nv.shared.my_kernel_kernel0 --------------------------
	.section	.nv.shared.my_kernel_kernel0,"aw",@nobits
	.sectionflags	@""
	.align	4
.nv.shared.my_kernel_kernel0:
	.zero		1896


//--------------------- .nv.shared.reserved.0     --------------------------
	.section	.nv.shared.reserved.0,"aw",@nobits
	.weak		__nv_reservedSMEM_offset_0_alias
	.size		__nv_reservedSMEM_offset_0_alias, 0, 64
	.other		__nv_reservedSMEM_offset_0_alias,@"STO_CUDA_RESERVED_SHARED STV_DEFAULT"
__nv_reservedSMEM_offset_0_alias:
	.zero		0
	.zero		64


//--------------------- .nv.constant0.my_kernel_kernel0 --------------------------
	.section	.nv.constant0.my_kernel_kernel0,"a",@progbits
	.sectionflags	@""
	.align	4
.nv.constant0.my_kernel_kernel0:
	.zero		928


//--------------------- SYMBOLS --------------------------

	.type		.nv.reservedSmem.offset0,@object
	.size		.nv.reservedSmem.offset0,0x4
	.type		.nv.reservedSmem.cap,@object
	.size		.nv.reservedSmem.cap,0x4
